	.headerflags	@"EF_CUDA_TEXMODE_UNIFIED EF_CUDA_64BIT_ADDRESS EF_CUDA_SM80 EF_CUDA_VIRTUAL_SM(EF_CUDA_SM80)"
	.elftype	@"ET_EXEC"


//--------------------- .nv.info                  --------------------------
	.section	.nv.info,"",@"SHT_CUDA_INFO"
	.align	4


	//----- nvinfo : EIATTR_REGCOUNT
	.align		4
        /*0000*/ 	.byte	0x04, 0x2f
        /*0002*/ 	.short	(.L_1 - .L_0)
	.align		4
.L_0:
        /*0004*/ 	.word	index@(candidate0)
        /*0008*/ 	.word	0x00000040


	//----- nvinfo : EIATTR_MAX_STACK_SIZE
	.align		4
.L_1:
        /*000c*/ 	.byte	0x04, 0x23
        /*000e*/ 	.short	(.L_3 - .L_2)
	.align		4
.L_2:
        /*0010*/ 	.word	index@(candidate0)
        /*0014*/ 	.word	0x00000000


	//----- nvinfo : EIATTR_MIN_STACK_SIZE
	.align		4
.L_3:
        /*0018*/ 	.byte	0x04, 0x12
        /*001a*/ 	.short	(.L_5 - .L_4)
	.align		4
.L_4:
        /*001c*/ 	.word	index@(candidate0)
        /*0020*/ 	.word	0x00000000


	//----- nvinfo : EIATTR_FRAME_SIZE
	.align		4
.L_5:
        /*0024*/ 	.byte	0x04, 0x11
        /*0026*/ 	.short	(.L_7 - .L_6)
	.align		4
.L_6:
        /*0028*/ 	.word	index@(candidate0)
        /*002c*/ 	.word	0x00000000
.L_7:


//--------------------- .nv.info.candidate0       --------------------------
	.section	.nv.info.candidate0,"",@"SHT_CUDA_INFO"
	.align	4


	//----- nvinfo : EIATTR_CUDA_API_VERSION
	.align		4
        /*0000*/ 	.byte	0x04, 0x37
        /*0002*/ 	.short	(.L_9 - .L_8)
.L_8:
        /*0004*/ 	.word	0x00000075


	//----- nvinfo : EIATTR_SW2861232_WAR
	.align		4
.L_9:
        /*0008*/ 	.byte	0x01, 0x35
	.zero		2


	//----- nvinfo : EIATTR_PARAM_CBANK
	.align		4
        /*000c*/ 	.byte	0x04, 0x0a
        /*000e*/ 	.short	(.L_11 - .L_10)
	.align		4
.L_10:
        /*0010*/ 	.word	index@(.nv.constant0.candidate0)
        /*0014*/ 	.short	0x0160
        /*0016*/ 	.short	0x0018


	//----- nvinfo : EIATTR_CBANK_PARAM_SIZE
	.align		4
.L_11:
        /*0018*/ 	.byte	0x03, 0x19
        /*001a*/ 	.short	0x0018


	//----- nvinfo : EIATTR_KPARAM_INFO
	.align		4
        /*001c*/ 	.byte	0x04, 0x17
        /*001e*/ 	.short	(.L_13 - .L_12)
.L_12:
        /*0020*/ 	.word	0x00000000
        /*0024*/ 	.short	0x0002
        /*0026*/ 	.short	0x0010
        /*0028*/ 	.byte	0x00, 0xf0, 0x21, 0x00


	//----- nvinfo : EIATTR_KPARAM_INFO
	.align		4
.L_13:
        /*002c*/ 	.byte	0x04, 0x17
        /*002e*/ 	.short	(.L_15 - .L_14)
.L_14:
        /*0030*/ 	.word	0x00000000
        /*0034*/ 	.short	0x0001
        /*0036*/ 	.short	0x0008
        /*0038*/ 	.byte	0x00, 0xf0, 0x21, 0x00


	//----- nvinfo : EIATTR_KPARAM_INFO
	.align		4
.L_15:
        /*003c*/ 	.byte	0x04, 0x17
        /*003e*/ 	.short	(.L_17 - .L_16)
.L_16:
        /*0040*/ 	.word	0x00000000
        /*0044*/ 	.short	0x0000
        /*0046*/ 	.short	0x0000
        /*0048*/ 	.byte	0x00, 0xf0, 0x21, 0x00


	//----- nvinfo : EIATTR_MAXREG_COUNT
	.align		4
.L_17:
        /*004c*/ 	.byte	0x03, 0x1b
        /*004e*/ 	.short	0x00ff


	//----- nvinfo : EIATTR_EXIT_INSTR_OFFSETS
	.align		4
        /*0050*/ 	.byte	0x04, 0x1c
        /*0052*/ 	.short	(.L_19 - .L_18)


	//   ....[0]....
.L_18:
        /*0054*/ 	.word	0x000031d0


	//----- nvinfo : EIATTR_MAX_THREADS
	.align		4
.L_19:
        /*0058*/ 	.byte	0x04, 0x05
        /*005a*/ 	.short	(.L_21 - .L_20)
.L_20:
        /*005c*/ 	.word	0x00000100
        /*0060*/ 	.word	0x00000001
        /*0064*/ 	.word	0x00000001
.L_21:


//--------------------- .nv.rel.action            --------------------------
	.section	.nv.rel.action,"",@"SHT_CUDA_RELOCINFO"
	.align	8
	.sectionentsize	8
        /*0000*/ 	.byte	0x4b, 0x00, 0x00, 0x00, 0x00, 0x00, 0x00, 0x00, 0x00, 0x02, 0x02, 0x08, 0x10, 0x0a, 0x2f, 0x22
        /* <DEDUP_REMOVED lines=13> */


//--------------------- .nv.constant0.candidate0  --------------------------
	.section	.nv.constant0.candidate0,"a",@progbits
	.align	4
.nv.constant0.candidate0:
	.zero		376


//--------------------- .text.candidate0          --------------------------
	.section	.text.candidate0,"ax",@progbits
	.sectionflags	@"SHF_BARRIERS=1"
	.sectioninfo	@"SHI_REGISTERS=64"
	.align	128
        .global         candidate0
        .type           candidate0,@function
        .size           candidate0,(.L_x_3 - candidate0)
        .other          candidate0,@"STO_CUDA_ENTRY STV_DEFAULT"
candidate0:
.text.candidate0:
[----:B------:R-:W-:-:S02]  /*0000*/  MOV R1, c[0x0][0x28] ;  /* 0x00000a0000017a02 */ /* 0x000fc40000000f00 */
[----:B------:R-:W0:Y:S01]  /*0010*/  S2R R5, SR_CTAID.X ;  /* 0x0000000000057919 */ /* 0x000e220000002500 */
[----:B------:R-:W-:Y:S01]  /*0020*/  HFMA2.MMA R4, -RZ, RZ, 0, 0 ;  /* 0x00000000ff047435 */ /* 0x000fe200000001ff */
[----:B------:R-:W-:Y:S01]  /*0030*/  MOV R61, RZ ;  /* 0x000000ff003d7202 */ /* 0x000fe20000000f00 */
[----:B------:R-:W-:Y:S01]  /*0040*/  HFMA2.MMA R57, -RZ, RZ, 0, 0 ;  /* 0x00000000ff397435 */ /* 0x000fe200000001ff */
[----:B------:R-:W1:Y:S01]  /*0050*/  S2R R0, SR_TID.X ;  /* 0x0000000000007919 */ /* 0x000e620000002100 */
[----:B------:R-:W-:Y:S01]  /*0060*/  HFMA2.MMA R55, -RZ, RZ, 0, 0 ;  /* 0x00000000ff377435 */ /* 0x000fe200000001ff */
[----:B------:R-:W-:Y:S01]  /*0070*/  MOV R59, RZ ;  /* 0x000000ff003b7202 */ /* 0x000fe20000000f00 */
[----:B------:R-:W-:Y:S01]  /*0080*/  HFMA2.MMA R45, -RZ, RZ, 0, 0 ;  /* 0x00000000ff2d7435 */ /* 0x000fe200000001ff */
[----:B------:R-:W-:Y:S01]  /*0090*/  MOV R49, RZ ;  /* 0x000000ff00317202 */ /* 0x000fe20000000f00 */
[----:B------:R-:W-:Y:S01]  /*00a0*/  HFMA2.MMA R43, -RZ, RZ, 0, 0 ;  /* 0x00000000ff2b7435 */ /* 0x000fe200000001ff */
[----:B------:R-:W-:Y:S01]  /*00b0*/  MOV R47, RZ ;  /* 0x000000ff002f7202 */ /* 0x000fe20000000f00 */
[----:B------:R-:W-:Y:S01]  /*00c0*/  ULDC.64 UR4, c[0x0][0x118] ;  /* 0x0000460000047ab9 */ /* 0x000fe20000000a00 */
[----:B0-----:R-:W-:-:S04]  /*00d0*/  IMAD.HI R7, R5, 0x5397829d, RZ ;  /* 0x5397829d05077827 */ /* 0x001fc800078e02ff */
[----:B------:R-:W-:Y:S01]  /*00e0*/  IMAD.HI R3, R5, -0x6db6db6d, R4 ;  /* 0x9249249305037827 */ /* 0x000fe200078e0204 */
[----:B------:R-:W-:Y:S02]  /*00f0*/  SHF.R.U32.HI R2, RZ, 0x1f, R7 ;  /* 0x0000001fff027819 */ /* 0x000fe40000011607 */
[----:B-1----:R-:W-:Y:S02]  /*0100*/  SHF.R.S32.HI R41, RZ, 0x3, R0 ;  /* 0x00000003ff297819 */ /* 0x002fe40000011400 */
[----:B------:R-:W-:Y:S02]  /*0110*/  SHF.R.U32.HI R4, RZ, 0x1f, R3 ;  /* 0x0000001fff047819 */ /* 0x000fe40000011603 */
[----:B------:R-:W-:Y:S02]  /*0120*/  LEA.HI.SX32 R7, R7, R2, 0x1c ;  /* 0x0000000207077211 */ /* 0x000fe400078fe2ff */
[----:B------:R-:W-:Y:S02]  /*0130*/  LEA.HI R4, R3, R4, RZ, 0x1e ;  /* 0x0000000403047211 */ /* 0x000fe400078ff0ff */
[----:B------:R-:W-:Y:S01]  /*0140*/  MOV R2, RZ ;  /* 0x000000ff00027202 */ /* 0x000fe20000000f00 */
[----:B------:R-:W-:-:S02]  /*0150*/  IMAD R3, R7, -0x31, R5 ;  /* 0xffffffcf07037824 */ /* 0x000fc400078e0205 */
[----:B------:R-:W-:Y:S01]  /*0160*/  IMAD R4, R4, -0x7, R5 ;  /* 0xfffffff904047824 */ /* 0x000fe200078e0205 */
[----:B------:R-:W-:Y:S01]  /*0170*/  SHF.L.U32 R5, R0, 0x1, RZ ;  /* 0x0000000100057819 */ /* 0x000fe200000006ff */
[----:B------:R-:W-:-:S03]  /*0180*/  IMAD.HI R3, R3, -0x6db6db6d, R2 ;  /* 0x9249249303037827 */ /* 0x000fc600078e0202 */
[----:B------:R-:W-:Y:S02]  /*0190*/  SHF.L.U32 R2, R4, 0x2, RZ ;  /* 0x0000000204027819 */ /* 0x000fe400000006ff */
[----:B------:R-:W-:Y:S02]  /*01a0*/  SHF.R.U32.HI R4, RZ, 0x1f, R3 ;  /* 0x0000001fff047819 */ /* 0x000fe40000011603 */
[----:B------:R-:W-:Y:S01]  /*01b0*/  LOP3.LUT R5, R5, 0x2, RZ, 0xc0, !PT ;  /* 0x0000000205057812 */ /* 0x000fe200078ec0ff */
[----:B------:R-:W-:Y:S01]  /*01c0*/  IMAD R6, R41, 0x310, R2 ;  /* 0x0000031029067824 */ /* 0x000fe200078e0202 */
[----:B------:R-:W-:Y:S02]  /*01d0*/  LEA.HI.SX32 R3, R3, R4, 0x1e ;  /* 0x0000000403037211 */ /* 0x000fe400078ff2ff */
[----:B------:R-:W-:Y:S02]  /*01e0*/  LOP3.LUT R4, R0, 0x6, RZ, 0xc0, !PT ;  /* 0x0000000600047812 */ /* 0x000fe400078ec0ff */
[----:B------:R-:W-:-:S02]  /*01f0*/  IADD3 R6, R5, R6, RZ ;  /* 0x0000000605067210 */ /* 0x000fc40007ffe0ff */
[----:B------:R-:W-:-:S03]  /*0200*/  SHF.R.U32.HI R4, RZ, 0x1, R4 ;  /* 0x00000001ff047819 */ /* 0x000fc60000011604 */
[----:B------:R-:W-:Y:S01]  /*0210*/  IMAD R5, R3, 0x70, R6 ;  /* 0x0000007003057824 */ /* 0x000fe200078e0206 */
[----:B------:R-:W-:-:S03]  /*0220*/  HFMA2.MMA R6, -RZ, RZ, 0, 0 ;  /* 0x00000000ff067435 */ /* 0x000fc600000001ff */
[----:B------:R-:W-:-:S06]  /*0230*/  IMAD R5, R4, 0x1c, R5 ;  /* 0x0000001c04057824 */ /* 0x000fcc00078e0205 */
.L_x_1:
[----:B------:R-:W-:Y:S01]  /*0240*/  SHF.L.U32 R4, R0, 0x5, RZ ;  /* 0x0000000500047819 */ /* 0x000fe200000006ff */
[----:B------:R-:W-:Y:S01]  /*0250*/  IMAD R53, R6, 0xc400, R5 ;  /* 0x0000c40006357824 */ /* 0x000fe200078e0205 */
[----:B------:R-:W-:Y:S01]  /*0260*/  SHF.L.U32 R42, R0, 0x2, RZ ;  /* 0x00000002002a7819 */ /* 0x000fe200000006ff */
[----:B------:R-:W-:Y:S06]  /*0270*/  BAR.SYNC 0x0 ;  /* 0x0000000000007b1d */ /* 0x000fec0000000000 */
[----:B------:R-:W-:Y:S02]  /*0280*/  LOP3.LUT R4, R4, 0xfffffe00, RZ, 0xc0, !PT ;  /* 0xfffffe0004047812 */ /* 0x000fe400078ec0ff */
[----:B------:R-:W-:-:S02]  /*0290*/  LOP3.LUT R9, R42, 0x3c, RZ, 0xc0, !PT ;  /* 0x0000003c2a097812 */ /* 0x000fc400078ec0ff */
[----:B------:R-:W-:-:S04]  /*02a0*/  LEA R4, R7, R4, 0x10 ;  /* 0x0000000407047211 */ /* 0x000fc800078e80ff */
[----:B------:R-:W-:Y:S02]  /*02b0*/  IADD3 R9, R4, R9, RZ ;  /* 0x0000000904097210 */ /* 0x000fe40007ffe0ff */
[----:B------:R-:W-:Y:S02]  /*02c0*/  MOV R4, 0x4 ;  /* 0x0000000400047802 */ /* 0x000fe40000000f00 */
[----:B------:R-:W-:-:S03]  /*02d0*/  LEA R9, R6, R9, 0x6 ;  /* 0x0000000906097211 */ /* 0x000fc600078e30ff */
[----:B------:R-:W-:-:S04]  /*02e0*/  IMAD.WIDE R52, R53, R4, c[0x0][0x160] ;  /* 0x0000580035347625 */ /* 0x000fc800078e0204 */
[----:B------:R-:W-:Y:S01]  /*02f0*/  IMAD.WIDE R36, R9, R4, c[0x0][0x168] ;  /* 0x00005a0009247625 */ /* 0x000fe200078e0204 */
[----:B------:R0:W2:Y:S04]  /*0300*/  LDG.E.64.CONSTANT R50, [R52.64] ;  /* 0x0000000434327981 */ /* 0x0000a8000c1e9b00 */
[----:B------:R1:W3:Y:S04]  /*0310*/  LDG.E.128.CONSTANT R8, [R36.64] ;  /* 0x0000000424087981 */ /* 0x0002e8000c1e9d00 */
[----:B------:R1:W4:Y:S04]  /*0320*/  LDG.E.128.CONSTANT R12, [R36.64+0x8000] ;  /* 0x00800004240c7981 */ /* 0x000328000c1e9d00 */
[----:B------:R1:W5:Y:S04]  /*0330*/  LDG.E.128.CONSTANT R16, [R36.64+0x10000] ;  /* 0x0100000424107981 */ /* 0x000368000c1e9d00 */
[----:B------:R1:W5:Y:S04]  /*0340*/  LDG.E.128.CONSTANT R20, [R36.64+0x18000] ;  /* 0x0180000424147981 */ /* 0x000368000c1e9d00 */
[----:B------:R1:W5:Y:S04]  /*0350*/  LDG.E.128.CONSTANT R24, [R36.64+0x20000] ;  /* 0x0200000424187981 */ /* 0x000368000c1e9d00 */
[----:B------:R1:W5:Y:S04]  /*0360*/  LDG.E.128.CONSTANT R28, [R36.64+0x28000] ;  /* 0x02800004241c7981 */ /* 0x000368000c1e9d00 */
[----:B------:R1:W5:Y:S04]  /*0370*/  LDG.E.128.CONSTANT R32, [R36.64+0x30000] ;  /* 0x0300000424207981 */ /* 0x000368000c1e9d00 */
[----:B0-----:R-:W5:Y:S04]  /*0380*/  LDG.E.64.CONSTANT R52, [R52.64+0x18800] ;  /* 0x0188000434347981 */ /* 0x001f68000c1e9b00 */
[----:B-1----:R-:W5:Y:S01]  /*0390*/  LDG.E.128.CONSTANT R36, [R36.64+0x38000] ;  /* 0x0380000424247981 */ /* 0x002f62000c1e9d00 */
[----:B------:R-:W-:-:S02]  /*03a0*/  SHF.L.U32 R40, R0, 0x7, RZ ;  /* 0x0000000700287819 */ /* 0x000fc400000006ff */
[----:B------:R-:W-:Y:S02]  /*03b0*/  LOP3.LUT R42, R42, 0x1c, RZ, 0xc0, !PT ;  /* 0x0000001c2a2a7812 */ /* 0x000fe400078ec0ff */
[----:B------:R-:W-:Y:S01]  /*03c0*/  LOP3.LUT R40, R40, 0xfffffc00, RZ, 0xc0, !PT ;  /* 0xfffffc0028287812 */ /* 0x000fe200078ec0ff */
[----:B--2---:R-:W-:Y:S04]  /*03d0*/  STS.64 [R0.X8], R50 ;  /* 0x0000003200007388 */ /* 0x004fe80000008a00 */
[----:B---3--:R-:W-:Y:S04]  /*03e0*/  STS.128 [R0.X16+0x1000], R8 ;  /* 0x0010000800007388 */ /* 0x008fe8000000cc00 */
[----:B----4-:R-:W-:Y:S04]  /*03f0*/  STS.128 [R0.X16+0x2000], R12 ;  /* 0x0020000c00007388 */ /* 0x010fe8000000cc00 */
[----:B-----5:R-:W-:Y:S04]  /*0400*/  STS.128 [R0.X16+0x3000], R16 ;  /* 0x0030001000007388 */ /* 0x020fe8000000cc00 */
[----:B------:R-:W-:Y:S04]  /*0410*/  STS.128 [R0.X16+0x4000], R20 ;  /* 0x0040001400007388 */ /* 0x000fe8000000cc00 */
[----:B------:R-:W-:Y:S04]  /*0420*/  STS.128 [R0.X16+0x5000], R24 ;  /* 0x0050001800007388 */ /* 0x000fe8000000cc00 */
[----:B------:R-:W-:Y:S04]  /*0430*/  STS.128 [R0.X16+0x6000], R28 ;  /* 0x0060001c00007388 */ /* 0x000fe8000000cc00 */
[----:B------:R-:W-:Y:S04]  /*0440*/  STS.128 [R0.X16+0x7000], R32 ;  /* 0x0070002000007388 */ /* 0x000fe8000000cc00 */
[----:B------:R-:W-:Y:S04]  /*0450*/  STS.64 [R0.X8+0x800], R52 ;  /* 0x0008003400007388 */ /* 0x000fe80000008a00 */
[----:B------:R-:W-:Y:S04]  /*0460*/  STS.128 [R0.X16+0x8000], R36 ;  /* 0x0080002400007388 */ /* 0x000fe8000000cc00 */
[----:B------:R-:W-:Y:S06]  /*0470*/  BAR.SYNC 0x0 ;  /* 0x0000000000007b1d */ /* 0x000fec0000000000 */
[----:B------:R-:W-:Y:S04]  /*0480*/  LDS R16, [R42] ;  /* 0x000000002a107984 */ /* 0x000fe80000000800 */
[----:B------:R-:W0:Y:S04]  /*0490*/  LDS.128 R24, [R40+0x1000] ;  /* 0x0010000028187984 */ /* 0x000e280000000c00 */
[----:B------:R-:W1:Y:S04]  /*04a0*/  LDS R17, [R42+0x20] ;  /* 0x000020002a117984 */ /* 0x000e680000000800 */
[----:B------:R-:W2:Y:S04]  /*04b0*/  LDS.128 R28, [R40+0x1100] ;  /* 0x00110000281c7984 */ /* 0x000ea80000000c00 */
[----:B------:R-:W3:Y:S04]  /*04c0*/  LDS R46, [R42+0x40] ;  /* 0x000040002a2e7984 */ /* 0x000ee80000000800 */
[----:B------:R-:W4:Y:S04]  /*04d0*/  LDS.128 R32, [R40+0x1200] ;  /* 0x0012000028207984 */ /* 0x000f280000000c00 */
[----:B------:R-:W5:Y:S04]  /*04e0*/  LDS.128 R36, [R40+0x1300] ;  /* 0x0013000028247984 */ /* 0x000f680000000c00 */
[----:B------:R-:W5:Y:S04]  /*04f0*/  LDS R54, [R42+0x60] ;  /* 0x000060002a367984 */ /* 0x000f680000000800 */
[----:B------:R-:W5:Y:S04]  /*0500*/  LDS R51, [R42+0x80] ;  /* 0x000080002a337984 */ /* 0x000f680000000800 */
[----:B------:R-:W5:Y:S04]  /*0510*/  LDS R53, [R42+0xa0] ;  /* 0x0000a0002a357984 */ /* 0x000f680000000800 */
[----:B------:R-:W5:Y:S01]  /*0520*/  LDS R44, [R42+0xc0] ;  /* 0x0000c0002a2c7984 */ /* 0x000f620000000800 */
[----:B0-----:R-:W-:-:S03]  /*0530*/  FFMA R52, R24, R16, R43 ;  /* 0x0000001018347223 */ /* 0x001fc6000000002b */
[----:B------:R-:W-:Y:S01]  /*0540*/  LDS.128 R8, [R40+0x1010] ;  /* 0x0010100028087984 */ /* 0x000fe20000000c00 */
[----:B-1----:R-:W-:-:S03]  /*0550*/  FFMA R55, R24, R17, R55 ;  /* 0x0000001118377223 */ /* 0x002fc60000000037 */
[----:B------:R-:W-:Y:S04]  /*0560*/  LDS R43, [R42+0x100] ;  /* 0x000100002a2b7984 */ /* 0x000fe80000000800 */
[----:B------:R-:W0:Y:S01]  /*0570*/  LDS R24, [R42+0xe0] ;  /* 0x0000e0002a187984 */ /* 0x000e220000000800 */
[-C--:B--2---:R-:W-:Y:S02]  /*0580*/  FFMA R12, R16, R28.reuse, R47 ;  /* 0x0000001c100c7223 */ /* 0x084fe4000000002f */
[----:B------:R-:W-:Y:S01]  /*0590*/  FFMA R59, R17, R28, R59 ;  /* 0x0000001c113b7223 */ /* 0x000fe2000000003b */
[----:B------:R-:W1:Y:S01]  /*05a0*/  LDS R47, [R42+0x120] ;  /* 0x000120002a2f7984 */ /* 0x000e620000000800 */
[----:B---3--:R-:W-:-:S03]  /*05b0*/  FFMA R28, R46, R29, R12 ;  /* 0x0000001d2e1c7223 */ /* 0x008fc6000000000c */
[----:B------:R-:W2:Y:S01]  /*05c0*/  LDS.128 R12, [R40+0x1110] ;  /* 0x00111000280c7984 */ /* 0x000ea20000000c00 */
[C---:B----4-:R-:W-:Y:S02]  /*05d0*/  FFMA R45, R16.reuse, R32, R45 ;  /* 0x00000020102d7223 */ /* 0x050fe4000000002d */
[----:B-----5:R-:W-:Y:S01]  /*05e0*/  FFMA R49, R16, R36, R49 ;  /* 0x0000002410317223 */ /* 0x020fe20000000031 */
[----:B------:R-:W3:Y:S01]  /*05f0*/  LDS R48, [R42+0x140] ;  /* 0x000140002a307984 */ /* 0x000ee20000000800 */
[C---:B------:R-:W-:Y:S02]  /*0600*/  FFMA R32, R17.reuse, R32, R57 ;  /* 0x0000002011207223 */ /* 0x040fe40000000039 */
[----:B------:R-:W-:Y:S01]  /*0610*/  FFMA R36, R17, R36, R61 ;  /* 0x0000002411247223 */ /* 0x000fe2000000003d */
[----:B------:R-:W-:Y:S04]  /*0620*/  LDS R50, [R42+0x160] ;  /* 0x000160002a327984 */ /* 0x000fe80000000800 */
[----:B------:R-:W4:Y:S04]  /*0630*/  LDS.128 R16, [R40+0x1210] ;  /* 0x0012100028107984 */ /* 0x000f280000000c00 */
[----:B------:R-:W5:Y:S01]  /*0640*/  LDS.128 R20, [R40+0x1310] ;  /* 0x0013100028147984 */ /* 0x000f620000000c00 */
[----:B------:R-:W-:-:S02]  /*0650*/  FFMA R52, R46, R25, R52 ;  /* 0x000000192e347223 */ /* 0x000fc40000000034 */
[C---:B------:R-:W-:Y:S01]  /*0660*/  FFMA R45, R46.reuse, R33, R45 ;  /* 0x000000212e2d7223 */ /* 0x040fe2000000002d */
[----:B------:R-:W-:Y:S01]  /*0670*/  LDS R56, [R42+0x2c0] ;  /* 0x0002c0002a387984 */ /* 0x000fe20000000800 */
[----:B------:R-:W-:Y:S02]  /*0680*/  FFMA R49, R46, R37, R49 ;  /* 0x000000252e317223 */ /* 0x000fe40000000031 */
[C---:B------:R-:W-:Y:S01]  /*0690*/  FFMA R25, R54.reuse, R25, R55 ;  /* 0x0000001936197223 */ /* 0x040fe20000000037 */
[----:B------:R-:W-:Y:S01]  /*06a0*/  LDS R46, [R42+0x260] ;  /* 0x000260002a2e7984 */ /* 0x000fe20000000800 */
[C---:B------:R-:W-:Y:S02]  /*06b0*/  FFMA R29, R54.reuse, R29, R59 ;  /* 0x0000001d361d7223 */ /* 0x040fe4000000003b */
[C---:B------:R-:W-:Y:S01]  /*06c0*/  FFMA R33, R54.reuse, R33, R32 ;  /* 0x0000002136217223 */ /* 0x040fe20000000020 */
[----:B------:R-:W-:Y:S01]  /*06d0*/  LDS R57, [R42+0xa00] ;  /* 0x000a00002a397984 */ /* 0x000fe20000000800 */
[----:B------:R-:W-:-:S02]  /*06e0*/  FFMA R36, R54, R37, R36 ;  /* 0x0000002536247223 */ /* 0x000fc40000000024 */
[C---:B------:R-:W-:Y:S01]  /*06f0*/  FFMA R52, R51.reuse, R26, R52 ;  /* 0x0000001a33347223 */ /* 0x040fe20000000034 */
[----:B------:R-:W-:Y:S01]  /*0700*/  LDS R54, [R42+0x1e0] ;  /* 0x0001e0002a367984 */ /* 0x000fe20000000800 */
[C---:B------:R-:W-:Y:S02]  /*0710*/  FFMA R28, R51.reuse, R30, R28 ;  /* 0x0000001e331c7223 */ /* 0x040fe4000000001c */
[C---:B------:R-:W-:Y:S02]  /*0720*/  FFMA R45, R51.reuse, R34, R45 ;  /* 0x00000022332d7223 */ /* 0x040fe4000000002d */
[----:B------:R-:W-:Y:S02]  /*0730*/  FFMA R49, R51, R38, R49 ;  /* 0x0000002633317223 */ /* 0x000fe40000000031 */
[----:B------:R-:W3:Y:S01]  /*0740*/  LDS R51, [R42+0x180] ;  /* 0x000180002a337984 */ /* 0x000ee20000000800 */
[C---:B------:R-:W-:Y:S02]  /*0750*/  FFMA R32, R53.reuse, R26, R25 ;  /* 0x0000001a35207223 */ /* 0x040fe40000000019 */
[----:B------:R-:W-:-:S02]  /*0760*/  FFMA R29, R53, R30, R29 ;  /* 0x0000001e351d7223 */ /* 0x000fc4000000001d */
[C---:B------:R-:W-:Y:S02]  /*0770*/  FFMA R33, R53.reuse, R34, R33 ;  /* 0x0000002235217223 */ /* 0x040fe40000000021 */
[----:B------:R-:W-:Y:S02]  /*0780*/  FFMA R36, R53, R38, R36 ;  /* 0x0000002635247223 */ /* 0x000fe40000000024 */
[----:B------:R-:W5:Y:S01]  /*0790*/  LDS R53, [R42+0x1a0] ;  /* 0x0001a0002a357984 */ /* 0x000f620000000800 */
[----:B------:R-:W-:-:S03]  /*07a0*/  FFMA R30, R44, R27, R52 ;  /* 0x0000001b2c1e7223 */ /* 0x000fc60000000034 */
[----:B------:R-:W5:Y:S01]  /*07b0*/  LDS R52, [R42+0x1c0] ;  /* 0x0001c0002a347984 */ /* 0x000f620000000800 */
[-C--:B------:R-:W-:Y:S02]  /*07c0*/  FFMA R26, R44, R31.reuse, R28 ;  /* 0x0000001f2c1a7223 */ /* 0x080fe4000000001c */
[----:B0-----:R-:W-:Y:S02]  /*07d0*/  FFMA R31, R24, R31, R29 ;  /* 0x0000001f181f7223 */ /* 0x001fe4000000001d */
[C---:B------:R-:W-:Y:S02]  /*07e0*/  FFMA R25, R44.reuse, R35, R45 ;  /* 0x000000232c197223 */ /* 0x040fe4000000002d */
[-C--:B------:R-:W-:Y:S01]  /*07f0*/  FFMA R28, R44, R39.reuse, R49 ;  /* 0x000000272c1c7223 */ /* 0x080fe20000000031 */
[----:B------:R-:W-:Y:S01]  /*0800*/  LDS R45, [R42+0x200] ;  /* 0x000200002a2d7984 */ /* 0x000fe20000000800 */
[----:B------:R-:W-:-:S03]  /*0810*/  FFMA R29, R24, R39, R36 ;  /* 0x00000027181d7223 */ /* 0x000fc60000000024 */
[----:B------:R-:W0:Y:S04]  /*0820*/  LDS.128 R36, [R40+0x1020] ;  /* 0x0010200028247984 */ /* 0x000e280000000c00 */
[----:B------:R-:W0:Y:S01]  /*0830*/  LDS R49, [R42+0x220] ;  /* 0x000220002a317984 */ /* 0x000e220000000800 */
[C---:B------:R-:W-:Y:S02]  /*0840*/  FFMA R32, R24.reuse, R27, R32 ;  /* 0x0000001b18207223 */ /* 0x040fe40000000020 */
[----:B------:R-:W-:Y:S01]  /*0850*/  FFMA R27, R24, R35, R33 ;  /* 0x00000023181b7223 */ /* 0x000fe20000000021 */
[----:B------:R-:W-:Y:S01]  /*0860*/  LDS R44, [R42+0x240] ;  /* 0x000240002a2c7984 */ /* 0x000fe20000000800 */
[C---:B------:R-:W-:Y:S02]  /*0870*/  FFMA R30, R8.reuse, R43, R30 ;  /* 0x0000002b081e7223 */ /* 0x040fe4000000001e */
[----:B-1----:R-:W-:-:S02]  /*0880*/  FFMA R24, R8, R47, R32 ;  /* 0x0000002f08187223 */ /* 0x002fc40000000020 */
[-C--:B--2---:R-:W-:Y:S01]  /*0890*/  FFMA R26, R43, R12.reuse, R26 ;  /* 0x0000000c2b1a7223 */ /* 0x084fe2000000001a */
[----:B------:R-:W1:Y:S01]  /*08a0*/  LDS.128 R32, [R40+0x1120] ;  /* 0x0011200028207984 */ /* 0x000e620000000c00 */
[----:B------:R-:W-:Y:S02]  /*08b0*/  FFMA R31, R47, R12, R31 ;  /* 0x0000000c2f1f7223 */ /* 0x000fe4000000001f */
[-C--:B---3--:R-:W-:Y:S02]  /*08c0*/  FFMA R8, R48, R9.reuse, R30 ;  /* 0x0000000930087223 */ /* 0x088fe4000000001e */
[----:B----4-:R-:W-:Y:S02]  /*08d0*/  FFMA R55, R43, R16, R25 ;  /* 0x000000102b377223 */ /* 0x010fe40000000019 */
[----:B------:R-:W-:Y:S02]  /*08e0*/  FFMA R9, R50, R9, R24 ;  /* 0x0000000932097223 */ /* 0x000fe40000000018 */
[----:B------:R-:W-:-:S02]  /*08f0*/  FFMA R12, R48, R13, R26 ;  /* 0x0000000d300c7223 */ /* 0x000fc4000000001a */
[----:B------:R-:W-:Y:S02]  /*0900*/  FFMA R16, R47, R16, R27 ;  /* 0x000000102f107223 */ /* 0x000fe4000000001b */
[----:B------:R-:W2:Y:S01]  /*0910*/  LDS.128 R24, [R40+0x1220] ;  /* 0x0012200028187984 */ /* 0x000ea20000000c00 */
[-C--:B-----5:R-:W-:Y:S02]  /*0920*/  FFMA R43, R43, R20.reuse, R28 ;  /* 0x000000142b2b7223 */ /* 0x0a0fe4000000001c */
[----:B------:R-:W-:Y:S02]  /*0930*/  FFMA R13, R50, R13, R31 ;  /* 0x0000000d320d7223 */ /* 0x000fe4000000001f */
[----:B------:R-:W-:Y:S02]  /*0940*/  FFMA R20, R47, R20, R29 ;  /* 0x000000142f147223 */ /* 0x000fe4000000001d */
[----:B------:R-:W3:Y:S01]  /*0950*/  LDS.128 R28, [R40+0x1320] ;  /* 0x00132000281c7984 */ /* 0x000ee20000000c00 */
[----:B------:R-:W-:-:S02]  /*0960*/  FFMA R55, R48, R17, R55 ;  /* 0x0000001130377223 */ /* 0x000fc40000000037 */
[----:B------:R-:W-:Y:S01]  /*0970*/  FFMA R43, R48, R21, R43 ;  /* 0x00000015302b7223 */ /* 0x000fe2000000002b */
[----:B------:R-:W-:Y:S01]  /*0980*/  LDS R47, [R42+0x320] ;  /* 0x000320002a2f7984 */ /* 0x000fe20000000800 */
[-C--:B------:R-:W-:Y:S02]  /*0990*/  FFMA R8, R51, R10.reuse, R8 ;  /* 0x0000000a33087223 */ /* 0x080fe40000000008 */
[C---:B------:R-:W-:Y:S01]  /*09a0*/  FFMA R17, R50.reuse, R17, R16 ;  /* 0x0000001132117223 */ /* 0x040fe20000000010 */
[----:B------:R-:W-:Y:S01]  /*09b0*/  LDS R48, [R42+0x340] ;  /* 0x000340002a307984 */ /* 0x000fe20000000800 */
[----:B------:R-:W-:Y:S02]  /*09c0*/  FFMA R20, R50, R21, R20 ;  /* 0x0000001532147223 */ /* 0x000fe40000000014 */
[----:B------:R-:W-:Y:S01]  /*09d0*/  FFMA R9, R53, R10, R9 ;  /* 0x0000000a35097223 */ /* 0x000fe20000000009 */
[----:B------:R-:W-:Y:S01]  /*09e0*/  LDS R50, [R42+0x360] ;  /* 0x000360002a327984 */ /* 0x000fe20000000800 */
[----:B------:R-:W-:-:S02]  /*09f0*/  FFMA R12, R51, R14, R12 ;  /* 0x0000000e330c7223 */ /* 0x000fc4000000000c */
[C---:B------:R-:W-:Y:S02]  /*0a00*/  FFMA R55, R51.reuse, R18, R55 ;  /* 0x0000001233377223 */ /* 0x040fe40000000037 */
[----:B------:R-:W-:Y:S02]  /*0a10*/  FFMA R43, R51, R22, R43 ;  /* 0x00000016332b7223 */ /* 0x000fe4000000002b */
[----:B------:R-:W-:Y:S01]  /*0a20*/  FFMA R10, R52, R11, R8 ;  /* 0x0000000b340a7223 */ /* 0x000fe20000000008 */
[----:B------:R-:W4:Y:S01]  /*0a30*/  LDS R51, [R42+0x280] ;  /* 0x000280002a337984 */ /* 0x000f220000000800 */
[C---:B------:R-:W-:Y:S02]  /*0a40*/  FFMA R13, R53.reuse, R14, R13 ;  /* 0x0000000e350d7223 */ /* 0x040fe4000000000d */
[C---:B------:R-:W-:Y:S02]  /*0a50*/  FFMA R17, R53.reuse, R18, R17 ;  /* 0x0000001235117223 */ /* 0x040fe40000000011 */
[----:B------:R-:W-:-:S02]  /*0a60*/  FFMA R20, R53, R22, R20 ;  /* 0x0000001635147223 */ /* 0x000fc40000000014 */
[----:B------:R-:W-:Y:S01]  /*0a70*/  FFMA R11, R54, R11, R9 ;  /* 0x0000000b360b7223 */ /* 0x000fe20000000009 */
[----:B------:R-:W5:Y:S01]  /*0a80*/  LDS R53, [R42+0x2a0] ;  /* 0x0002a0002a357984 */ /* 0x000f620000000800 */
[C---:B------:R-:W-:Y:S02]  /*0a90*/  FFMA R12, R52.reuse, R15, R12 ;  /* 0x0000000f340c7223 */ /* 0x040fe4000000000c */
[C---:B------:R-:W-:Y:S02]  /*0aa0*/  FFMA R9, R52.reuse, R19, R55 ;  /* 0x0000001334097223 */ /* 0x040fe40000000037 */
[----:B------:R-:W-:Y:S02]  /*0ab0*/  FFMA R8, R52, R23, R43 ;  /* 0x0000001734087223 */ /* 0x000fe4000000002b */
[C---:B0-----:R-:W-:Y:S01]  /*0ac0*/  FFMA R52, R36.reuse, R45, R10 ;  /* 0x0000002d24347223 */ /* 0x041fe2000000000a */
[----:B------:R-:W-:Y:S01]  /*0ad0*/  LDS R43, [R42+0x300] ;  /* 0x000300002a2b7984 */ /* 0x000fe20000000800 */
[----:B------:R-:W-:-:S03]  /*0ae0*/  FFMA R11, R36, R49, R11 ;  /* 0x00000031240b7223 */ /* 0x000fc6000000000b */
[----:B------:R-:W0:Y:S01]  /*0af0*/  LDS R36, [R42+0x2e0] ;  /* 0x0002e0002a247984 */ /* 0x000e220000000800 */
[C---:B------:R-:W-:Y:S02]  /*0b00*/  FFMA R10, R54.reuse, R19, R17 ;  /* 0x00000013360a7223 */ /* 0x040fe40000000011 */
[C---:B------:R-:W-:Y:S01]  /*0b10*/  FFMA R13, R54.reuse, R15, R13 ;  /* 0x0000000f360d7223 */ /* 0x040fe2000000000d */
[----:B------:R-:W0:Y:S01]  /*0b20*/  LDS.128 R16, [R40+0x1030] ;  /* 0x0010300028107984 */ /* 0x000e220000000c00 */
[----:B------:R-:W-:Y:S02]  /*0b30*/  FFMA R54, R54, R23, R20 ;  /* 0x0000001736367223 */ /* 0x000fe40000000014 */
[-C--:B-1----:R-:W-:Y:S01]  /*0b40*/  FFMA R12, R45, R32.reuse, R12 ;  /* 0x000000202d0c7223 */ /* 0x082fe2000000000c */
[----:B------:R-:W1:Y:S01]  /*0b50*/  LDS.128 R20, [R40+0x1130] ;  /* 0x0011300028147984 */ /* 0x000e620000000c00 */
[----:B------:R-:W-:Y:S02]  /*0b60*/  FFMA R13, R49, R32, R13 ;  /* 0x00000020310d7223 */ /* 0x000fe4000000000d */
[----:B--2---:R-:W-:-:S02]  /*0b70*/  FFMA R9, R45, R24, R9 ;  /* 0x000000182d097223 */ /* 0x004fc40000000009 */
[----:B------:R-:W-:Y:S02]  /*0b80*/  FFMA R10, R49, R24, R10 ;  /* 0x00000018310a7223 */ /* 0x000fe4000000000a */
[C---:B------:R-:W-:Y:S02]  /*0b90*/  FFMA R52, R44.reuse, R37, R52 ;  /* 0x000000252c347223 */ /* 0x040fe40000000034 */
[C---:B------:R-:W-:Y:S02]  /*0ba0*/  FFMA R32, R44.reuse, R33, R12 ;  /* 0x000000212c207223 */ /* 0x040fe4000000000c */
[----:B------:R-:W-:Y:S02]  /*0bb0*/  FFMA R24, R44, R25, R9 ;  /* 0x000000192c187223 */ /* 0x000fe40000000009 */
[C---:B------:R-:W-:Y:S02]  /*0bc0*/  FFMA R37, R46.reuse, R37, R11 ;  /* 0x000000252e257223 */ /* 0x040fe4000000000b */
[----:B------:R-:W-:-:S02]  /*0bd0*/  FFMA R33, R46, R33, R13 ;  /* 0x000000212e217223 */ /* 0x000fc4000000000d */
[----:B---3--:R-:W-:Y:S01]  /*0be0*/  FFMA R45, R45, R28, R8 ;  /* 0x0000001c2d2d7223 */ /* 0x008fe20000000008 */
[----:B------:R-:W2:Y:S01]  /*0bf0*/  LDS.128 R12, [R40+0x1230] ;  /* 0x00123000280c7984 */ /* 0x000ea20000000c00 */
[----:B------:R-:W-:-:S03]  /*0c00*/  FFMA R25, R46, R25, R10 ;  /* 0x000000192e197223 */ /* 0x000fc6000000000a */
[----:B------:R-:W3:Y:S01]  /*0c10*/  LDS.128 R8, [R40+0x1330] ;  /* 0x0013300028087984 */ /* 0x000ee20000000c00 */
[----:B------:R-:W-:Y:S02]  /*0c20*/  FFMA R54, R49, R28, R54 ;  /* 0x0000001c31367223 */ /* 0x000fe40000000036 */
[-C--:B------:R-:W-:Y:S01]  /*0c30*/  FFMA R45, R44, R29.reuse, R45 ;  /* 0x0000001d2c2d7223 */ /* 0x080fe2000000002d */
[----:B------:R-:W-:Y:S01]  /*0c40*/  LDS R49, [R42+0x420] ;  /* 0x000420002a317984 */ /* 0x000fe20000000800 */
[----:B------:R-:W-:Y:S02]  /*0c50*/  FFMA R54, R46, R29, R54 ;  /* 0x0000001d2e367223 */ /* 0x000fe40000000036 */
[C---:B----4-:R-:W-:Y:S01]  /*0c60*/  FFMA R24, R51.reuse, R26, R24 ;  /* 0x0000001a33187223 */ /* 0x050fe20000000018 */
[----:B------:R-:W-:Y:S01]  /*0c70*/  LDS R44, [R42+0x440] ;  /* 0x000440002a2c7984 */ /* 0x000fe20000000800 */
[----:B------:R-:W-:Y:S02]  /*0c80*/  FFMA R52, R51, R38, R52 ;  /* 0x0000002633347223 */ /* 0x000fe40000000034 */
[C---:B-----5:R-:W-:Y:S01]  /*0c90*/  FFMA R26, R53.reuse, R26, R25 ;  /* 0x0000001a351a7223 */ /* 0x060fe20000000019 */
[----:B------:R-:W-:Y:S01]  /*0ca0*/  LDS R46, [R42+0x460] ;  /* 0x000460002a2e7984 */ /* 0x000fe20000000800 */
[----:B------:R-:W-:-:S02]  /*0cb0*/  FFMA R54, R53, R30, R54 ;  /* 0x0000001e35367223 */ /* 0x000fc40000000036 */
[C---:B------:R-:W-:Y:S02]  /*0cc0*/  FFMA R32, R51.reuse, R34, R32 ;  /* 0x0000002233207223 */ /* 0x040fe40000000020 */
[----:B------:R-:W-:Y:S02]  /*0cd0*/  FFMA R45, R51, R30, R45 ;  /* 0x0000001e332d7223 */ /* 0x000fe4000000002d */
[C---:B------:R-:W-:Y:S01]  /*0ce0*/  FFMA R37, R53.reuse, R38, R37 ;  /* 0x0000002635257223 */ /* 0x040fe20000000025 */
[----:B------:R-:W4:Y:S01]  /*0cf0*/  LDS R51, [R42+0x380] ;  /* 0x000380002a337984 */ /* 0x000f220000000800 */
[----:B------:R-:W-:Y:S02]  /*0d00*/  FFMA R33, R53, R34, R33 ;  /* 0x0000002235217223 */ /* 0x000fe40000000021 */
[-C--:B------:R-:W-:Y:S01]  /*0d10*/  FFMA R24, R56, R27.reuse, R24 ;  /* 0x0000001b38187223 */ /* 0x080fe20000000018 */
[----:B------:R-:W5:Y:S01]  /*0d20*/  LDS R53, [R42+0x3a0] ;  /* 0x0003a0002a357984 */ /* 0x000f620000000800 */
[----:B0-----:R-:W-:-:S02]  /*0d30*/  FFMA R27, R36, R27, R26 ;  /* 0x0000001b241b7223 */ /* 0x001fc4000000001a */
[----:B------:R-:W-:Y:S02]  /*0d40*/  FFMA R34, R56, R39, R52 ;  /* 0x0000002738227223 */ /* 0x000fe40000000034 */
[----:B------:R-:W-:Y:S01]  /*0d50*/  FFMA R26, R36, R31, R54 ;  /* 0x0000001f241a7223 */ /* 0x000fe20000000036 */
[----:B------:R-:W0:Y:S01]  /*0d60*/  LDS R52, [R42+0x3c0] ;  /* 0x0003c0002a347984 */ /* 0x000e220000000800 */
[----:B------:R-:W-:-:S03]  /*0d70*/  FFMA R25, R56, R35, R32 ;  /* 0x0000002338197223 */ /* 0x000fc60000000020 */
[----:B------:R-:W0:Y:S01]  /*0d80*/  LDS R54, [R42+0x3e0] ;  /* 0x0003e0002a367984 */ /* 0x000e220000000800 */
[----:B------:R-:W-:-:S03]  /*0d90*/  FFMA R56, R56, R31, R45 ;  /* 0x0000001f38387223 */ /* 0x000fc6000000002d */
[----:B------:R-:W-:Y:S04]  /*0da0*/  LDS R45, [R42+0x400] ;  /* 0x000400002a2d7984 */ /* 0x000fe80000000800 */
[----:B------:R-:W0:Y:S01]  /*0db0*/  LDS.128 R28, [R40+0x1040] ;  /* 0x00104000281c7984 */ /* 0x000e220000000c00 */
[C---:B------:R-:W-:Y:S02]  /*0dc0*/  FFMA R39, R36.reuse, R39, R37 ;  /* 0x0000002724277223 */ /* 0x040fe40000000025 */
[----:B------:R-:W-:Y:S02]  /*0dd0*/  FFMA R37, R36, R35, R33 ;  /* 0x0000002324257223 */ /* 0x000fe40000000021 */
[C---:B------:R-:W-:Y:S02]  /*0de0*/  FFMA R36, R16.reuse, R43, R34 ;  /* 0x0000002b10247223 */ /* 0x040fe40000000022 */
[----:B------:R-:W0:Y:S01]  /*0df0*/  LDS.128 R32, [R40+0x1140] ;  /* 0x0011400028207984 */ /* 0x000e220000000c00 */
[----:B------:R-:W-:-:S02]  /*0e00*/  FFMA R39, R16, R47, R39 ;  /* 0x0000002f10277223 */ /* 0x000fc40000000027 */
[-C--:B-1----:R-:W-:Y:S02]  /*0e10*/  FFMA R25, R43, R20.reuse, R25 ;  /* 0x000000142b197223 */ /* 0x082fe40000000019 */
[----:B------:R-:W-:Y:S02]  /*0e20*/  FFMA R37, R47, R20, R37 ;  /* 0x000000142f257223 */ /* 0x000fe40000000025 */
[C---:B------:R-:W-:Y:S02]  /*0e30*/  FFMA R16, R48.reuse, R17, R36 ;  /* 0x0000001130107223 */ /* 0x040fe40000000024 */
[----:B------:R-:W-:Y:S02]  /*0e40*/  FFMA R20, R48, R21, R25 ;  /* 0x0000001530147223 */ /* 0x000fe40000000019 */
[C---:B------:R-:W-:Y:S02]  /*0e50*/  FFMA R17, R50.reuse, R17, R39 ;  /* 0x0000001132117223 */ /* 0x040fe40000000027 */
[----:B------:R-:W-:-:S02]  /*0e60*/  FFMA R21, R50, R21, R37 ;  /* 0x0000001532157223 */ /* 0x000fc40000000025 */
[----:B------:R-:W1:Y:S01]  /*0e70*/  LDS.128 R36, [R40+0x1240] ;  /* 0x0012400028247984 */ /* 0x000e620000000c00 */
[C---:B--2---:R-:W-:Y:S02]  /*0e80*/  FFMA R55, R43.reuse, R12, R24 ;  /* 0x0000000c2b377223 */ /* 0x044fe40000000018 */
[----:B---3--:R-:W-:Y:S02]  /*0e90*/  FFMA R56, R43, R8, R56 ;  /* 0x000000082b387223 */ /* 0x008fe40000000038 */
[C---:B------:R-:W-:Y:S01]  /*0ea0*/  FFMA R12, R47.reuse, R12, R27 ;  /* 0x0000000c2f0c7223 */ /* 0x040fe2000000001b */
[----:B------:R-:W-:Y:S01]  /*0eb0*/  LDS R43, [R42+0x500] ;  /* 0x000500002a2b7984 */ /* 0x000fe20000000800 */
[----:B------:R-:W-:-:S03]  /*0ec0*/  FFMA R8, R47, R8, R26 ;  /* 0x000000082f087223 */ /* 0x000fc6000000001a */
[----:B------:R-:W2:Y:S01]  /*0ed0*/  LDS.128 R24, [R40+0x1340] ;  /* 0x0013400028187984 */ /* 0x000ea20000000c00 */
[C---:B------:R-:W-:Y:S02]  /*0ee0*/  FFMA R55, R48.reuse, R13, R55 ;  /* 0x0000000d30377223 */ /* 0x040fe40000000037 */
[----:B------:R-:W-:Y:S01]  /*0ef0*/  FFMA R56, R48, R9, R56 ;  /* 0x0000000930387223 */ /* 0x000fe20000000038 */
[----:B------:R-:W-:Y:S01]  /*0f00*/  LDS R47, [R42+0x520] ;  /* 0x000520002a2f7984 */ /* 0x000fe20000000800 */
[C---:B------:R-:W-:Y:S02]  /*0f10*/  FFMA R13, R50.reuse, R13, R12 ;  /* 0x0000000d320d7223 */ /* 0x040fe4000000000c */
[----:B------:R-:W-:Y:S01]  /*0f20*/  FFMA R8, R50, R9, R8 ;  /* 0x0000000932087223 */ /* 0x000fe20000000008 */
[----:B------:R-:W-:Y:S01]  /*0f30*/  LDS R48, [R42+0x540] ;  /* 0x000540002a307984 */ /* 0x000fe20000000800 */
[C---:B----4-:R-:W-:Y:S02]  /*0f40*/  FFMA R16, R51.reuse, R18, R16 ;  /* 0x0000001233107223 */ /* 0x050fe40000000010 */
[C---:B------:R-:W-:Y:S01]  /*0f50*/  FFMA R20, R51.reuse, R22, R20 ;  /* 0x0000001633147223 */ /* 0x040fe20000000014 */
[----:B------:R-:W-:Y:S01]  /*0f60*/  LDS R50, [R42+0x560] ;  /* 0x000560002a327984 */ /* 0x000fe20000000800 */
[----:B------:R-:W-:-:S02]  /*0f70*/  FFMA R9, R51, R14, R55 ;  /* 0x0000000e33097223 */ /* 0x000fc40000000037 */
[----:B------:R-:W-:Y:S02]  /*0f80*/  FFMA R56, R51, R10, R56 ;  /* 0x0000000a33387223 */ /* 0x000fe40000000038 */
[C---:B-----5:R-:W-:Y:S01]  /*0f90*/  FFMA R17, R53.reuse, R18, R17 ;  /* 0x0000001235117223 */ /* 0x060fe20000000011 */
[----:B------:R-:W3:Y:S01]  /*0fa0*/  LDS R51, [R42+0x480] ;  /* 0x000480002a337984 */ /* 0x000ee20000000800 */
[C---:B------:R-:W-:Y:S02]  /*0fb0*/  FFMA R21, R53.reuse, R22, R21 ;  /* 0x0000001635157223 */ /* 0x040fe40000000015 */
[C---:B------:R-:W-:Y:S02]  /*0fc0*/  FFMA R13, R53.reuse, R14, R13 ;  /* 0x0000000e350d7223 */ /* 0x040fe4000000000d */
[----:B------:R-:W-:Y:S02]  /*0fd0*/  FFMA R10, R53, R10, R8 ;  /* 0x0000000a350a7223 */ /* 0x000fe40000000008 */
[----:B------:R-:W4:Y:S01]  /*0fe0*/  LDS R53, [R42+0x4a0] ;  /* 0x0004a0002a357984 */ /* 0x000f220000000800 */
[----:B0-----:R-:W-:-:S02]  /*0ff0*/  FFMA R16, R52, R19, R16 ;  /* 0x0000001334107223 */ /* 0x001fc40000000010 */
[C---:B------:R-:W-:Y:S02]  /*1000*/  FFMA R20, R52.reuse, R23, R20 ;  /* 0x0000001734147223 */ /* 0x040fe40000000014 */
[C---:B------:R-:W-:Y:S02]  /*1010*/  FFMA R9, R52.reuse, R15, R9 ;  /* 0x0000000f34097223 */ /* 0x040fe40000000009 */
[----:B------:R-:W-:Y:S02]  /*1020*/  FFMA R8, R52, R11, R56 ;  /* 0x0000000b34087223 */ /* 0x000fe40000000038 */
[----:B------:R-:W-:Y:S01]  /*1030*/  FFMA R17, R54, R19, R17 ;  /* 0x0000001336117223 */ /* 0x000fe20000000011 */
[----:B------:R-:W0:Y:S01]  /*1040*/  LDS R52, [R42+0x4c0] ;  /* 0x0004c0002a347984 */ /* 0x000e220000000800 */
[C---:B------:R-:W-:Y:S02]  /*1050*/  FFMA R16, R28.reuse, R45, R16 ;  /* 0x0000002d1c107223 */ /* 0x040fe40000000010 */
[----:B------:R-:W-:Y:S01]  /*1060*/  FFMA R17, R28, R49, R17 ;  /* 0x000000311c117223 */ /* 0x000fe20000000011 */
[----:B------:R-:W-:Y:S01]  /*1070*/  LDS R56, [R42+0x6c0] ;  /* 0x0006c0002a387984 */ /* 0x000fe20000000800 */
[----:B------:R-:W-:-:S03]  /*1080*/  FFMA R21, R54, R23, R21 ;  /* 0x0000001736157223 */ /* 0x000fc60000000015 */
[----:B------:R-:W5:Y:S01]  /*1090*/  LDS R28, [R42+0x4e0] ;  /* 0x0004e0002a1c7984 */ /* 0x000f620000000800 */
[C---:B------:R-:W-:Y:S02]  /*10a0*/  FFMA R11, R54.reuse, R11, R10 ;  /* 0x0000000b360b7223 */ /* 0x040fe4000000000a */
[-C--:B------:R-:W-:Y:S02]  /*10b0*/  FFMA R10, R45, R32.reuse, R20 ;  /* 0x000000202d0a7223 */ /* 0x080fe40000000014 */
[----:B------:R-:W-:Y:S02]  /*10c0*/  FFMA R12, R49, R32, R21 ;  /* 0x00000020310c7223 */ /* 0x000fe40000000015 */
[----:B------:R-:W0:Y:S01]  /*10d0*/  LDS.128 R20, [R40+0x1050] ;  /* 0x0010500028147984 */ /* 0x000e220000000c00 */
[----:B------:R-:W-:Y:S02]  /*10e0*/  FFMA R15, R54, R15, R13 ;  /* 0x0000000f360f7223 */ /* 0x000fe4000000000d */
[----:B------:R-:W-:-:S02]  /*10f0*/  FFMA R54, R44, R29, R16 ;  /* 0x0000001d2c367223 */ /* 0x000fc40000000010 */
[----:B------:R-:W-:Y:S02]  /*1100*/  FFMA R29, R46, R29, R17 ;  /* 0x0000001d2e1d7223 */ /* 0x000fe40000000011 */
[C---:B-1----:R-:W-:Y:S01]  /*1110*/  FFMA R9, R45.reuse, R36, R9 ;  /* 0x000000242d097223 */ /* 0x042fe20000000009 */
[----:B------:R-:W1:Y:S01]  /*1120*/  LDS.128 R16, [R40+0x1150] ;  /* 0x0011500028107984 */ /* 0x000e620000000c00 */
[-C--:B------:R-:W-:Y:S02]  /*1130*/  FFMA R32, R44, R33.reuse, R10 ;  /* 0x000000212c207223 */ /* 0x080fe4000000000a */
[----:B--2---:R-:W-:Y:S02]  /*1140*/  FFMA R45, R45, R24, R8 ;  /* 0x000000182d2d7223 */ /* 0x004fe40000000008 */
[----:B------:R-:W-:Y:S02]  /*1150*/  FFMA R33, R46, R33, R12 ;  /* 0x000000212e217223 */ /* 0x000fe4000000000c */
[----:B------:R-:W-:-:S02]  /*1160*/  FFMA R36, R49, R36, R15 ;  /* 0x0000002431247223 */ /* 0x000fc4000000000f */
[----:B------:R-:W-:Y:S01]  /*1170*/  FFMA R24, R49, R24, R11 ;  /* 0x0000001831187223 */ /* 0x000fe2000000000b */
[----:B------:R-:W2:Y:S01]  /*1180*/  LDS.128 R12, [R40+0x1250] ;  /* 0x00125000280c7984 */ /* 0x000ea20000000c00 */
[----:B------:R-:W-:-:S03]  /*1190*/  FFMA R49, R44, R37, R9 ;  /* 0x000000252c317223 */ /* 0x000fc60000000009 */
[----:B------:R-:W1:Y:S01]  /*11a0*/  LDS.128 R8, [R40+0x1350] ;  /* 0x0013500028087984 */ /* 0x000e620000000c00 */
[----:B------:R-:W-:Y:S02]  /*11b0*/  FFMA R37, R46, R37, R36 ;  /* 0x000000252e257223 */ /* 0x000fe40000000024 */
[-C--:B------:R-:W-:Y:S02]  /*11c0*/  FFMA R45, R44, R25.reuse, R45 ;  /* 0x000000192c2d7223 */ /* 0x080fe4000000002d */
[----:B------:R-:W-:Y:S01]  /*11d0*/  FFMA R24, R46, R25, R24 ;  /* 0x000000192e187223 */ /* 0x000fe20000000018 */
[----:B------:R-:W-:Y:S01]  /*11e0*/  LDS R44, [R42+0x640] ;  /* 0x000640002a2c7984 */ /* 0x000fe20000000800 */
[C---:B---3--:R-:W-:Y:S02]  /*11f0*/  FFMA R54, R51.reuse, R30, R54 ;  /* 0x0000001e33367223 */ /* 0x048fe40000000036 */
[C---:B------:R-:W-:Y:S01]  /*1200*/  FFMA R32, R51.reuse, R34, R32 ;  /* 0x0000002233207223 */ /* 0x040fe20000000020 */
[----:B------:R-:W-:Y:S01]  /*1210*/  LDS R46, [R42+0x660] ;  /* 0x000660002a2e7984 */ /* 0x000fe20000000800 */
[----:B------:R-:W-:-:S02]  /*1220*/  FFMA R49, R51, R38, R49 ;  /* 0x0000002633317223 */ /* 0x000fc40000000031 */
[----:B------:R-:W-:Y:S02]  /*1230*/  FFMA R45, R51, R26, R45 ;  /* 0x0000001a332d7223 */ /* 0x000fe4000000002d */
[C---:B----4-:R-:W-:Y:S01]  /*1240*/  FFMA R29, R53.reuse, R30, R29 ;  /* 0x0000001e351d7223 */ /* 0x050fe2000000001d */
[----:B------:R-:W3:Y:S01]  /*1250*/  LDS R51, [R42+0x580] ;  /* 0x000580002a337984 */ /* 0x000ee20000000800 */
[C---:B------:R-:W-:Y:S02]  /*1260*/  FFMA R36, R53.reuse, R34, R33 ;  /* 0x0000002235247223 */ /* 0x040fe40000000021 */
[C---:B------:R-:W-:Y:S02]  /*1270*/  FFMA R37, R53.reuse, R38, R37 ;  /* 0x0000002635257223 */ /* 0x040fe40000000025 */
[----:B------:R-:W-:Y:S02]  /*1280*/  FFMA R24, R53, R26, R24 ;  /* 0x0000001a35187223 */ /* 0x000fe40000000018 */
[----:B------:R-:W4:Y:S01]  /*1290*/  LDS R53, [R42+0x5a0] ;  /* 0x0005a0002a357984 */ /* 0x000f220000000800 */
[----:B0-----:R-:W-:-:S02]  /*12a0*/  FFMA R34, R52, R35, R32 ;  /* 0x0000002334227223 */ /* 0x001fc40000000020 */
[C---:B------:R-:W-:Y:S02]  /*12b0*/  FFMA R30, R52.reuse, R31, R54 ;  /* 0x0000001f341e7223 */ /* 0x040fe40000000036 */
[C---:B------:R-:W-:Y:S01]  /*12c0*/  FFMA R33, R52.reuse, R39, R49 ;  /* 0x0000002734217223 */ /* 0x040fe20000000031 */
[----:B------:R-:W-:Y:S01]  /*12d0*/  LDS R54, [R42+0x5e0] ;  /* 0x0005e0002a367984 */ /* 0x000fe20000000800 */
[----:B------:R-:W-:-:S03]  /*12e0*/  FFMA R32, R52, R27, R45 ;  /* 0x0000001b34207223 */ /* 0x000fc6000000002d */
[----:B------:R-:W0:Y:S01]  /*12f0*/  LDS R52, [R42+0x5c0] ;  /* 0x0005c0002a347984 */ /* 0x000e220000000800 */
[C---:B-----5:R-:W-:Y:S02]  /*1300*/  FFMA R36, R28.reuse, R35, R36 ;  /* 0x000000231c247223 */ /* 0x060fe40000000024 */
[C---:B------:R-:W-:Y:S01]  /*1310*/  FFMA R35, R28.reuse, R27, R24 ;  /* 0x0000001b1c237223 */ /* 0x040fe20000000018 */
[----:B------:R-:W-:Y:S01]  /*1320*/  LDS R45, [R42+0x600] ;  /* 0x000600002a2d7984 */ /* 0x000fe20000000800 */
[----:B------:R-:W-:-:S03]  /*1330*/  FFMA R29, R28, R31, R29 ;  /* 0x0000001f1c1d7223 */ /* 0x000fc6000000001d */
[----:B------:R-:W5:Y:S04]  /*1340*/  LDS.128 R24, [R40+0x1060] ;  /* 0x0010600028187984 */ /* 0x000f680000000c00 */
[----:B------:R-:W0:Y:S01]  /*1350*/  LDS R49, [R42+0x620] ;  /* 0x000620002a317984 */ /* 0x000e220000000800 */
[----:B------:R-:W-:Y:S02]  /*1360*/  FFMA R39, R28, R39, R37 ;  /* 0x000000271c277223 */ /* 0x000fe40000000025 */
[C---:B------:R-:W-:Y:S02]  /*1370*/  FFMA R37, R20.reuse, R43, R30 ;  /* 0x0000002b14257223 */ /* 0x040fe4000000001e */
[----:B------:R-:W-:Y:S02]  /*1380*/  FFMA R20, R20, R47, R29 ;  /* 0x0000002f14147223 */ /* 0x000fe4000000001d */
[----:B------:R-:W0:Y:S01]  /*1390*/  LDS.128 R28, [R40+0x1160] ;  /* 0x00116000281c7984 */ /* 0x000e220000000c00 */
[----:B-1----:R-:W-:-:S02]  /*13a0*/  FFMA R34, R43, R16, R34 ;  /* 0x000000102b227223 */ /* 0x002fc40000000022 */
[----:B------:R-:W-:Y:S02]  /*13b0*/  FFMA R36, R47, R16, R36 ;  /* 0x000000102f247223 */ /* 0x000fe40000000024 */
[-C--:B------:R-:W-:Y:S02]  /*13c0*/  FFMA R16, R48, R21.reuse, R37 ;  /* 0x0000001530107223 */ /* 0x080fe40000000025 */
[----:B------:R-:W-:Y:S02]  /*13d0*/  FFMA R21, R50, R21, R20 ;  /* 0x0000001532157223 */ /* 0x000fe40000000014 */
[-C--:B------:R-:W-:Y:S02]  /*13e0*/  FFMA R20, R48, R17.reuse, R34 ;  /* 0x0000001130147223 */ /* 0x080fe40000000022 */
[----:B--2---:R-:W-:Y:S02]  /*13f0*/  FFMA R55, R43, R12, R33 ;  /* 0x0000000c2b377223 */ /* 0x004fe40000000021 */
[----:B------:R-:W-:-:S02]  /*1400*/  FFMA R17, R50, R17, R36 ;  /* 0x0000001132117223 */ /* 0x000fc40000000024 */
[----:B------:R-:W-:Y:S02]  /*1410*/  FFMA R12, R47, R12, R39 ;  /* 0x0000000c2f0c7223 */ /* 0x000fe40000000027 */
[-C--:B------:R-:W-:Y:S01]  /*1420*/  FFMA R43, R43, R8.reuse, R32 ;  /* 0x000000082b2b7223 */ /* 0x080fe20000000020 */
[----:B------:R-:W1:Y:S01]  /*1430*/  LDS.128 R36, [R40+0x1260] ;  /* 0x0012600028247984 */ /* 0x000e620000000c00 */
[----:B------:R-:W-:-:S03]  /*1440*/  FFMA R8, R47, R8, R35 ;  /* 0x000000082f087223 */ /* 0x000fc60000000023 */
[----:B------:R-:W2:Y:S01]  /*1450*/  LDS.128 R32, [R40+0x1360] ;  /* 0x0013600028207984 */ /* 0x000ea20000000c00 */
[C---:B------:R-:W-:Y:S02]  /*1460*/  FFMA R43, R48.reuse, R9, R43 ;  /* 0x00000009302b7223 */ /* 0x040fe4000000002b */
[-C--:B------:R-:W-:Y:S01]  /*1470*/  FFMA R55, R48, R13.reuse, R55 ;  /* 0x0000000d30377223 */ /* 0x080fe20000000037 */
[----:B------:R-:W-:Y:S01]  /*1480*/  LDS R47, [R42+0x720] ;  /* 0x000720002a2f7984 */ /* 0x000fe20000000800 */
[C---:B------:R-:W-:Y:S02]  /*1490*/  FFMA R13, R50.reuse, R13, R12 ;  /* 0x0000000d320d7223 */ /* 0x040fe4000000000c */
[----:B------:R-:W-:Y:S01]  /*14a0*/  FFMA R8, R50, R9, R8 ;  /* 0x0000000932087223 */ /* 0x000fe20000000008 */
[----:B------:R-:W-:Y:S01]  /*14b0*/  LDS R48, [R42+0x740] ;  /* 0x000740002a307984 */ /* 0x000fe20000000800 */
[-C--:B---3--:R-:W-:Y:S02]  /*14c0*/  FFMA R16, R51, R22.reuse, R16 ;  /* 0x0000001633107223 */ /* 0x088fe40000000010 */
[----:B----4-:R-:W-:Y:S01]  /*14d0*/  FFMA R21, R53, R22, R21 ;  /* 0x0000001635157223 */ /* 0x010fe20000000015 */
[----:B------:R-:W-:Y:S01]  /*14e0*/  LDS R50, [R42+0x760] ;  /* 0x000760002a327984 */ /* 0x000fe20000000800 */
[----:B------:R-:W-:-:S02]  /*14f0*/  FFMA R55, R51, R14, R55 ;  /* 0x0000000e33377223 */ /* 0x000fc40000000037 */
[----:B------:R-:W-:Y:S02]  /*1500*/  FFMA R12, R51, R10, R43 ;  /* 0x0000000a330c7223 */ /* 0x000fe4000000002b */
[----:B------:R-:W3:Y:S01]  /*1510*/  LDS R43, [R42+0x680] ;  /* 0x000680002a2b7984 */ /* 0x000ee20000000800 */
[C---:B------:R-:W-:Y:S02]  /*1520*/  FFMA R17, R53.reuse, R18, R17 ;  /* 0x0000001235117223 */ /* 0x040fe40000000011 */
[C---:B------:R-:W-:Y:S02]  /*1530*/  FFMA R14, R53.reuse, R14, R13 ;  /* 0x0000000e350e7223 */ /* 0x040fe4000000000d */
[----:B------:R-:W-:Y:S02]  /*1540*/  FFMA R8, R53, R10, R8 ;  /* 0x0000000a35087223 */ /* 0x000fe40000000008 */
[----:B------:R-:W4:Y:S01]  /*1550*/  LDS R53, [R42+0x6a0] ;  /* 0x0006a0002a357984 */ /* 0x000f220000000800 */
[----:B0-----:R-:W-:-:S02]  /*1560*/  FFMA R16, R52, R23, R16 ;  /* 0x0000001734107223 */ /* 0x001fc40000000010 */
[----:B------:R-:W-:Y:S02]  /*1570*/  FFMA R21, R54, R23, R21 ;  /* 0x0000001736157223 */ /* 0x000fe40000000015 */
[----:B------:R-:W-:Y:S02]  /*1580*/  FFMA R20, R51, R18, R20 ;  /* 0x0000001233147223 */ /* 0x000fe40000000014 */
[C---:B-----5:R-:W-:Y:S01]  /*1590*/  FFMA R16, R24.reuse, R45, R16 ;  /* 0x0000002d18107223 */ /* 0x060fe20000000010 */
[----:B------:R-:W-:Y:S01]  /*15a0*/  LDS R51, [R42+0x700] ;  /* 0x000700002a337984 */ /* 0x000fe20000000800 */
[----:B------:R-:W-:-:S03]  /*15b0*/  FFMA R21, R24, R49, R21 ;  /* 0x0000003118157223 */ /* 0x000fc60000000015 */
[----:B------:R-:W0:Y:S01]  /*15c0*/  LDS R24, [R42+0x6e0] ;  /* 0x0006e0002a187984 */ /* 0x000e220000000800 */
[C---:B------:R-:W-:Y:S02]  /*15d0*/  FFMA R20, R52.reuse, R19, R20 ;  /* 0x0000001334147223 */ /* 0x040fe40000000014 */
[C---:B------:R-:W-:Y:S02]  /*15e0*/  FFMA R13, R52.reuse, R15, R55 ;  /* 0x0000000f340d7223 */ /* 0x040fe40000000037 */
[----:B------:R-:W-:Y:S02]  /*15f0*/  FFMA R12, R52, R11, R12 ;  /* 0x0000000b340c7223 */ /* 0x000fe4000000000c */
[C---:B------:R-:W-:Y:S02]  /*1600*/  FFMA R17, R54.reuse, R19, R17 ;  /* 0x0000001336117223 */ /* 0x040fe40000000011 */
[C---:B------:R-:W-:Y:S02]  /*1610*/  FFMA R14, R54.reuse, R15, R14 ;  /* 0x0000000f360e7223 */ /* 0x040fe4000000000e */
[----:B------:R-:W-:-:S02]  /*1620*/  FFMA R54, R54, R11, R8 ;  /* 0x0000000b36367223 */ /* 0x000fc40000000008 */
[-C--:B------:R-:W-:Y:S02]  /*1630*/  FFMA R52, R44, R25.reuse, R16 ;  /* 0x000000192c347223 */ /* 0x080fe40000000010 */
[----:B------:R-:W-:Y:S02]  /*1640*/  FFMA R25, R46, R25, R21 ;  /* 0x000000192e197223 */ /* 0x000fe40000000015 */
[-C--:B------:R-:W-:Y:S02]  /*1650*/  FFMA R8, R45, R28.reuse, R20 ;  /* 0x0000001c2d087223 */ /* 0x080fe40000000014 */
[----:B------:R-:W5:Y:S01]  /*1660*/  LDS.128 R20, [R40+0x1070] ;  /* 0x0010700028147984 */ /* 0x000f620000000c00 */
[----:B------:R-:W-:Y:S02]  /*1670*/  FFMA R17, R49, R28, R17 ;  /* 0x0000001c31117223 */ /* 0x000fe40000000011 */
[-C--:B------:R-:W-:Y:S02]  /*1680*/  FFMA R28, R44, R29.reuse, R8 ;  /* 0x0000001d2c1c7223 */ /* 0x080fe40000000008 */
[----:B------:R-:W0:Y:S01]  /*1690*/  LDS.128 R8, [R40+0x1170] ;  /* 0x0011700028087984 */ /* 0x000e220000000c00 */
[----:B------:R-:W-:-:S02]  /*16a0*/  FFMA R29, R46, R29, R17 ;  /* 0x0000001d2e1d7223 */ /* 0x000fc40000000011 */
[-C--:B-1----:R-:W-:Y:S01]  /*16b0*/  FFMA R55, R45, R36.reuse, R13 ;  /* 0x000000242d377223 */ /* 0x082fe2000000000d */
[----:B------:R-:W1:Y:S01]  /*16c0*/  LDS.128 R16, [R40+0x1270] ;  /* 0x0012700028107984 */ /* 0x000e620000000c00 */
[----:B------:R-:W-:Y:S02]  /*16d0*/  FFMA R36, R49, R36, R14 ;  /* 0x0000002431247223 */ /* 0x000fe4000000000e */
[-C--:B--2---:R-:W-:Y:S02]  /*16e0*/  FFMA R45, R45, R32.reuse, R12 ;  /* 0x000000202d2d7223 */ /* 0x084fe4000000000c */
[----:B------:R-:W2:Y:S01]  /*16f0*/  LDS.128 R12, [R40+0x1370] ;  /* 0x00137000280c7984 */ /* 0x000ea20000000c00 */
[----:B------:R-:W-:Y:S02]  /*1700*/  FFMA R54, R49, R32, R54 ;  /* 0x0000002031367223 */ /* 0x000fe40000000036 */
[C---:B------:R-:W-:Y:S01]  /*1710*/  FFMA R55, R44.reuse, R37, R55 ;  /* 0x000000252c377223 */ /* 0x040fe20000000037 */
[----:B------:R-:W1:Y:S01]  /*1720*/  LDS R49, [R42+0x780] ;  /* 0x000780002a317984 */ /* 0x000e620000000800 */
[----:B------:R-:W-:-:S02]  /*1730*/  FFMA R45, R44, R33, R45 ;  /* 0x000000212c2d7223 */ /* 0x000fc4000000002d */
[----:B------:R-:W-:Y:S01]  /*1740*/  FFMA R54, R46, R33, R54 ;  /* 0x000000212e367223 */ /* 0x000fe20000000036 */
[----:B------:R-:W-:Y:S01]  /*1750*/  LDS R44, [R42+0x860] ;  /* 0x000860002a2c7984 */ /* 0x000fe20000000800 */
[C---:B---3--:R-:W-:Y:S02]  /*1760*/  FFMA R52, R43.reuse, R26, R52 ;  /* 0x0000001a2b347223 */ /* 0x048fe40000000034 */
[C---:B------:R-:W-:Y:S02]  /*1770*/  FFMA R28, R43.reuse, R30, R28 ;  /* 0x0000001e2b1c7223 */ /* 0x040fe4000000001c */
[C---:B------:R-:W-:Y:S02]  /*1780*/  FFMA R32, R43.reuse, R38, R55 ;  /* 0x000000262b207223 */ /* 0x040fe40000000037 */
[-C--:B------:R-:W-:Y:S01]  /*1790*/  FFMA R45, R43, R34.reuse, R45 ;  /* 0x000000222b2d7223 */ /* 0x080fe2000000002d */
[----:B------:R-:W3:Y:S01]  /*17a0*/  LDS R55, [R42+0x7a0] ;  /* 0x0007a0002a377984 */ /* 0x000ee20000000800 */
[----:B----4-:R-:W-:-:S02]  /*17b0*/  FFMA R54, R53, R34, R54 ;  /* 0x0000002235367223 */ /* 0x010fc40000000036 */
[----:B------:R-:W-:Y:S01]  /*17c0*/  FFMA R37, R46, R37, R36 ;  /* 0x000000252e257223 */ /* 0x000fe20000000024 */
[----:B------:R-:W-:Y:S01]  /*17d0*/  LDS R43, [R42+0x800] ;  /* 0x000800002a2b7984 */ /* 0x000fe20000000800 */
[C---:B------:R-:W-:Y:S02]  /*17e0*/  FFMA R29, R53.reuse, R30, R29 ;  /* 0x0000001e351d7223 */ /* 0x040fe4000000001d */
[C---:B------:R-:W-:Y:S01]  /*17f0*/  FFMA R30, R56.reuse, R27, R52 ;  /* 0x0000001b381e7223 */ /* 0x040fe20000000034 */
[----:B------:R-:W-:Y:S01]  /*1800*/  LDS R46, [R42+0x840] ;  /* 0x000840002a2e7984 */ /* 0x000fe20000000800 */
[C---:B------:R-:W-:Y:S02]  /*1810*/  FFMA R33, R56.reuse, R31, R28 ;  /* 0x0000001f38217223 */ /* 0x040fe4000000001c */
[----:B------:R-:W-:Y:S01]  /*1820*/  FFMA R32, R56, R39, R32 ;  /* 0x0000002738207223 */ /* 0x000fe20000000020 */
[----:B------:R-:W4:Y:S01]  /*1830*/  LDS R52, [R42+0x7c0] ;  /* 0x0007c0002a347984 */ /* 0x000f220000000800 */
[----:B------:R-:W-:-:S02]  /*1840*/  FFMA R25, R53, R26, R25 ;  /* 0x0000001a35197223 */ /* 0x000fc40000000019 */
[-C--:B------:R-:W-:Y:S02]  /*1850*/  FFMA R56, R56, R35.reuse, R45 ;  /* 0x0000002338387223 */ /* 0x080fe4000000002d */
[----:B------:R-:W-:Y:S01]  /*1860*/  FFMA R37, R53, R38, R37 ;  /* 0x0000002635257223 */ /* 0x000fe20000000025 */
[----:B------:R-:W-:Y:S01]  /*1870*/  LDS R45, [R42+0x820] ;  /* 0x000820002a2d7984 */ /* 0x000fe20000000800 */
[----:B0-----:R-:W-:-:S03]  /*1880*/  FFMA R35, R24, R35, R54 ;  /* 0x0000002318237223 */ /* 0x001fc60000000036 */
[----:B------:R-:W0:Y:S01]  /*1890*/  LDS R54, [R42+0x7e0] ;  /* 0x0007e0002a367984 */ /* 0x000e220000000800 */
[C---:B------:R-:W-:Y:S02]  /*18a0*/  FFMA R28, R24.reuse, R27, R25 ;  /* 0x0000001b181c7223 */ /* 0x040fe40000000019 */
[C---:B------:R-:W-:Y:S01]  /*18b0*/  FFMA R34, R24.reuse, R31, R29 ;  /* 0x0000001f18227223 */ /* 0x040fe2000000001d */
[----:B------:R-:W-:Y:S01]  /*18c0*/  LDS R53, [R42+0x8a0] ;  /* 0x0008a0002a357984 */ /* 0x000fe20000000800 */
[----:B------:R-:W-:-:S03]  /*18d0*/  FFMA R39, R24, R39, R37 ;  /* 0x0000002718277223 */ /* 0x000fc60000000025 */
[----:B------:R-:W0:Y:S01]  /*18e0*/  LDS.128 R24, [R40+0x1080] ;  /* 0x0010800028187984 */ /* 0x000e220000000c00 */
[C---:B-----5:R-:W-:Y:S02]  /*18f0*/  FFMA R36, R20.reuse, R51, R30 ;  /* 0x0000003314247223 */ /* 0x060fe4000000001e */
[----:B------:R-:W-:Y:S02]  /*1900*/  FFMA R20, R20, R47, R28 ;  /* 0x0000002f14147223 */ /* 0x000fe4000000001c */
[----:B------:R-:W5:Y:S01]  /*1910*/  LDS.128 R28, [R40+0x1180] ;  /* 0x00118000281c7984 */ /* 0x000f620000000c00 */
[-C--:B------:R-:W-:Y:S02]  /*1920*/  FFMA R33, R51, R8.reuse, R33 ;  /* 0x0000000833217223 */ /* 0x080fe40000000021 */
[----:B------:R-:W-:Y:S02]  /*1930*/  FFMA R34, R47, R8, R34 ;  /* 0x000000082f227223 */ /* 0x000fe40000000022 */
[----:B------:R-:W-:-:S02]  /*1940*/  FFMA R8, R48, R21, R36 ;  /* 0x0000001530087223 */ /* 0x000fc40000000024 */
[-C--:B-1----:R-:W-:Y:S02]  /*1950*/  FFMA R36, R51, R16.reuse, R32 ;  /* 0x0000001033247223 */ /* 0x082fe40000000020 */
[----:B------:R-:W-:Y:S02]  /*1960*/  FFMA R39, R47, R16, R39 ;  /* 0x000000102f277223 */ /* 0x000fe40000000027 */
[----:B------:R-:W-:Y:S02]  /*1970*/  FFMA R21, R50, R21, R20 ;  /* 0x0000001532157223 */ /* 0x000fe40000000014 */
[-C--:B------:R-:W-:Y:S02]  /*1980*/  FFMA R20, R48, R9.reuse, R33 ;  /* 0x0000000930147223 */ /* 0x080fe40000000021 */
[-C--:B--2---:R-:W-:Y:S02]  /*1990*/  FFMA R56, R51, R12.reuse, R56 ;  /* 0x0000000c33387223 */ /* 0x084fe40000000038 */
[----:B------:R-:W-:Y:S01]  /*19a0*/  FFMA R9, R50, R9, R34 ;  /* 0x0000000932097223 */ /* 0x000fe20000000022 */
[----:B------:R-:W-:Y:S01]  /*19b0*/  LDS R51, [R42+0x920] ;  /* 0x000920002a337984 */ /* 0x000fe20000000800 */
[----:B------:R-:W-:-:S02]  /*19c0*/  FFMA R12, R47, R12, R35 ;  /* 0x0000000c2f0c7223 */ /* 0x000fc40000000023 */
[-C--:B------:R-:W-:Y:S01]  /*19d0*/  FFMA R16, R48, R17.reuse, R36 ;  /* 0x0000001130107223 */ /* 0x080fe20000000024 */
[----:B------:R-:W1:Y:S01]  /*19e0*/  LDS.128 R32, [R40+0x1280] ;  /* 0x0012800028207984 */ /* 0x000e620000000c00 */
[----:B------:R-:W-:-:S03]  /*19f0*/  FFMA R17, R50, R17, R39 ;  /* 0x0000001132117223 */ /* 0x000fc60000000027 */
[----:B------:R-:W2:Y:S01]  /*1a00*/  LDS.128 R36, [R40+0x1380] ;  /* 0x0013800028247984 */ /* 0x000ea20000000c00 */
[-C--:B------:R-:W-:Y:S02]  /*1a10*/  FFMA R8, R49, R22.reuse, R8 ;  /* 0x0000001631087223 */ /* 0x080fe40000000008 */
[----:B---3--:R-:W-:Y:S01]  /*1a20*/  FFMA R21, R55, R22, R21 ;  /* 0x0000001637157223 */ /* 0x008fe20000000015 */
[----:B------:R-:W3:Y:S01]  /*1a30*/  LDS R47, [R42+0x880] ;  /* 0x000880002a2f7984 */ /* 0x000ee20000000800 */
[----:B------:R-:W-:Y:S02]  /*1a40*/  FFMA R56, R48, R13, R56 ;  /* 0x0000000d30387223 */ /* 0x000fe40000000038 */
[-C--:B------:R-:W-:Y:S01]  /*1a50*/  FFMA R20, R49, R10.reuse, R20 ;  /* 0x0000000a31147223 */ /* 0x080fe20000000014 */
[----:B------:R-:W1:Y:S01]  /*1a60*/  LDS R48, [R42+0x8c0] ;  /* 0x0008c0002a307984 */ /* 0x000e620000000800 */
[----:B------:R-:W-:Y:S02]  /*1a70*/  FFMA R9, R55, R10, R9 ;  /* 0x0000000a37097223 */ /* 0x000fe40000000009 */
[----:B----4-:R-:W-:-:S02]  /*1a80*/  FFMA R10, R52, R23, R8 ;  /* 0x00000017340a7223 */ /* 0x010fc40000000008 */
[----:B0-----:R-:W-:Y:S02]  /*1a90*/  FFMA R21, R54, R23, R21 ;  /* 0x0000001736157223 */ /* 0x001fe40000000015 */
[C---:B------:R-:W-:Y:S02]  /*1aa0*/  FFMA R16, R49.reuse, R18, R16 ;  /* 0x0000001231107223 */ /* 0x040fe40000000010 */
[----:B------:R-:W-:Y:S02]  /*1ab0*/  FFMA R56, R49, R14, R56 ;  /* 0x0000000e31387223 */ /* 0x000fe40000000038 */
[----:B------:R-:W-:Y:S01]  /*1ac0*/  FFMA R20, R52, R11, R20 ;  /* 0x0000000b34147223 */ /* 0x000fe20000000014 */
[----:B------:R-:W-:Y:S01]  /*1ad0*/  LDS R49, [R42+0x900] ;  /* 0x000900002a317984 */ /* 0x000fe20000000800 */
[C---:B------:R-:W-:Y:S02]  /*1ae0*/  FFMA R10, R24.reuse, R43, R10 ;  /* 0x0000002b180a7223 */ /* 0x040fe4000000000a */
[----:B------:R-:W-:-:S02]  /*1af0*/  FFMA R21, R24, R45, R21 ;  /* 0x0000002d18157223 */ /* 0x000fc40000000015 */
[----:B------:R-:W-:Y:S02]  /*1b00*/  FFMA R8, R52, R19, R16 ;  /* 0x0000001334087223 */ /* 0x000fe40000000010 */
[----:B------:R-:W-:Y:S02]  /*1b10*/  FFMA R12, R50, R13, R12 ;  /* 0x0000000d320c7223 */ /* 0x000fe4000000000c */
[----:B------:R-:W-:Y:S01]  /*1b20*/  FFMA R16, R52, R15, R56 ;  /* 0x0000000f34107223 */ /* 0x000fe20000000038 */
[----:B------:R-:W-:Y:S01]  /*1b30*/  LDS R50, [R42+0x940] ;  /* 0x000940002a327984 */ /* 0x000fe20000000800 */
[----:B------:R-:W-:-:S03]  /*1b40*/  FFMA R24, R46, R25, R10 ;  /* 0x000000192e187223 */ /* 0x000fc6000000000a */
[----:B------:R-:W0:Y:S01]  /*1b50*/  LDS R52, [R42+0x8e0] ;  /* 0x0008e0002a347984 */ /* 0x000e220000000800 */
[----:B------:R-:W-:Y:S02]  /*1b60*/  FFMA R17, R55, R18, R17 ;  /* 0x0000001237117223 */ /* 0x000fe40000000011 */
[----:B------:R-:W-:Y:S01]  /*1b70*/  FFMA R25, R44, R25, R21 ;  /* 0x000000192c197223 */ /* 0x000fe20000000015 */
[----:B------:R-:W-:Y:S01]  /*1b80*/  LDS R56, [R42+0x9c0] ;  /* 0x0009c0002a387984 */ /* 0x000fe20000000800 */
[----:B-----5:R-:W-:Y:S02]  /*1b90*/  FFMA R10, R43, R28, R20 ;  /* 0x0000001c2b0a7223 */ /* 0x020fe40000000014 */
[----:B------:R-:W-:Y:S01]  /*1ba0*/  FFMA R12, R55, R14, R12 ;  /* 0x0000000e370c7223 */ /* 0x000fe2000000000c */
[----:B------:R-:W4:Y:S01]  /*1bb0*/  LDS.128 R20, [R40+0x1090] ;  /* 0x0010900028147984 */ /* 0x000f220000000c00 */
[C---:B------:R-:W-:Y:S02]  /*1bc0*/  FFMA R19, R54.reuse, R19, R17 ;  /* 0x0000001336137223 */ /* 0x040fe40000000011 */
[C---:B------:R-:W-:Y:S01]  /*1bd0*/  FFMA R9, R54.reuse, R11, R9 ;  /* 0x0000000b36097223 */ /* 0x040fe20000000009 */
[----:B------:R-:W-:Y:S01]  /*1be0*/  LDS R55, [R42+0xa20] ;  /* 0x000a20002a377984 */ /* 0x000fe20000000800 */
[----:B------:R-:W-:-:S03]  /*1bf0*/  FFMA R17, R54, R15, R12 ;  /* 0x0000000f36117223 */ /* 0x000fc6000000000c */
[----:B------:R-:W5:Y:S04]  /*1c00*/  LDS R54, [R42+0x960] ;  /* 0x000960002a367984 */ /* 0x000f680000000800 */
[----:B------:R-:W0:Y:S01]  /*1c10*/  LDS.128 R12, [R40+0x1190] ;  /* 0x00119000280c7984 */ /* 0x000e220000000c00 */
[----:B------:R-:W-:Y:S02]  /*1c20*/  FFMA R9, R45, R28, R9 ;  /* 0x0000001c2d097223 */ /* 0x000fe40000000009 */
[-C--:B-1----:R-:W-:Y:S02]  /*1c30*/  FFMA R18, R43, R32.reuse, R8 ;  /* 0x000000202b127223 */ /* 0x082fe40000000008 */
[----:B------:R-:W-:Y:S02]  /*1c40*/  FFMA R19, R45, R32, R19 ;  /* 0x000000202d137223 */ /* 0x000fe40000000013 */
[----:B--2---:R-:W-:-:S02]  /*1c50*/  FFMA R16, R43, R36, R16 ;  /* 0x000000242b107223 */ /* 0x004fc40000000010 */
[----:B------:R-:W-:Y:S01]  /*1c60*/  FFMA R17, R45, R36, R17 ;  /* 0x000000242d117223 */ /* 0x000fe20000000011 */
[----:B------:R-:W-:Y:S01]  /*1c70*/  LDS R43, [R42+0x9a0] ;  /* 0x0009a0002a2b7984 */ /* 0x000fe20000000800 */
[-C--:B------:R-:W-:Y:S02]  /*1c80*/  FFMA R28, R46, R29.reuse, R10 ;  /* 0x0000001d2e1c7223 */ /* 0x080fe4000000000a */
[----:B------:R-:W-:Y:S01]  /*1c90*/  FFMA R29, R44, R29, R9 ;  /* 0x0000001d2c1d7223 */ /* 0x000fe20000000009 */
[----:B------:R-:W-:Y:S01]  /*1ca0*/  LDS R45, [R42+0xba0] ;  /* 0x000ba0002a2d7984 */ /* 0x000fe20000000800 */
[-C--:B------:R-:W-:Y:S02]  /*1cb0*/  FFMA R32, R46, R33.reuse, R18 ;  /* 0x000000212e207223 */ /* 0x080fe40000000012 */
[----:B------:R-:W-:Y:S01]  /*1cc0*/  FFMA R33, R44, R33, R19 ;  /* 0x000000212c217223 */ /* 0x000fe20000000013 */
[----:B------:R-:W1:Y:S01]  /*1cd0*/  LDS.128 R8, [R40+0x1290] ;  /* 0x0012900028087984 */ /* 0x000e620000000c00 */
[----:B------:R-:W-:-:S02]  /*1ce0*/  FFMA R46, R46, R37, R16 ;  /* 0x000000252e2e7223 */ /* 0x000fc40000000010 */
[----:B------:R-:W-:Y:S02]  /*1cf0*/  FFMA R44, R44, R37, R17 ;  /* 0x000000252c2c7223 */ /* 0x000fe40000000011 */
[----:B------:R-:W2:Y:S04]  /*1d00*/  LDS.128 R16, [R40+0x1390] ;  /* 0x0013900028107984 */ /* 0x000ea80000000c00 */
[----:B------:R-:W1:Y:S01]  /*1d10*/  LDS R37, [R42+0x980] ;  /* 0x000980002a257984 */ /* 0x000e620000000800 */
[-C--:B---3--:R-:W-:Y:S02]  /*1d20*/  FFMA R46, R47, R38.reuse, R46 ;  /* 0x000000262f2e7223 */ /* 0x088fe4000000002e */
[----:B------:R-:W-:Y:S02]  /*1d30*/  FFMA R38, R53, R38, R44 ;  /* 0x0000002635267223 */ /* 0x000fe4000000002c */
[-C--:B------:R-:W-:Y:S01]  /*1d40*/  FFMA R24, R47, R26.reuse, R24 ;  /* 0x0000001a2f187223 */ /* 0x080fe20000000018 */
[----:B------:R-:W3:Y:S01]  /*1d50*/  LDS R44, [R42+0x9e0] ;  /* 0x0009e0002a2c7984 */ /* 0x000ee20000000800 */
[----:B------:R-:W-:-:S02]  /*1d60*/  FFMA R25, R53, R26, R25 ;  /* 0x0000001a35197223 */ /* 0x000fc40000000019 */
[C---:B------:R-:W-:Y:S02]  /*1d70*/  FFMA R28, R47.reuse, R30, R28 ;  /* 0x0000001e2f1c7223 */ /* 0x040fe4000000001c */
[----:B------:R-:W-:Y:S02]  /*1d80*/  FFMA R32, R47, R34, R32 ;  /* 0x000000222f207223 */ /* 0x000fe40000000020 */
[C---:B------:R-:W-:Y:S01]  /*1d90*/  FFMA R29, R53.reuse, R30, R29 ;  /* 0x0000001e351d7223 */ /* 0x040fe2000000001d */
[----:B------:R-:W-:Y:S01]  /*1da0*/  LDS R47, [R42+0xaa0] ;  /* 0x000aa0002a2f7984 */ /* 0x000fe20000000800 */
[----:B------:R-:W-:Y:S02]  /*1db0*/  FFMA R34, R53, R34, R33 ;  /* 0x0000002235227223 */ /* 0x000fe40000000021 */
[-C--:B------:R-:W-:Y:S01]  /*1dc0*/  FFMA R30, R48, R27.reuse, R24 ;  /* 0x0000001b301e7223 */ /* 0x080fe20000000018 */
[----:B------:R-:W-:Y:S01]  /*1dd0*/  LDS R53, [R42+0xa80] ;  /* 0x000a80002a357984 */ /* 0x000fe20000000800 */
[----:B0-----:R-:W-:-:S02]  /*1de0*/  FFMA R33, R52, R27, R25 ;  /* 0x0000001b34217223 */ /* 0x001fc40000000019 */
[C---:B----4-:R-:W-:Y:S01]  /*1df0*/  FFMA R30, R20.reuse, R49, R30 ;  /* 0x00000031141e7223 */ /* 0x050fe2000000001e */
[----:B------:R-:W0:Y:S01]  /*1e00*/  LDS.128 R24, [R40+0x10a0] ;  /* 0x0010a00028187984 */ /* 0x000e220000000c00 */
[----:B------:R-:W-:Y:S02]  /*1e10*/  FFMA R33, R20, R51, R33 ;  /* 0x0000003314217223 */ /* 0x000fe40000000021 */
[-C--:B------:R-:W-:Y:S01]  /*1e20*/  FFMA R28, R48, R31.reuse, R28 ;  /* 0x0000001f301c7223 */ /* 0x080fe2000000001c */
[----:B------:R-:W-:Y:S01]  /*1e30*/  LDS R20, [R42+0xa60] ;  /* 0x000a60002a147984 */ /* 0x000fe20000000800 */
[----:B------:R-:W-:Y:S02]  /*1e40*/  FFMA R29, R52, R31, R29 ;  /* 0x0000001f341d7223 */ /* 0x000fe4000000001d */
[-C--:B------:R-:W-:Y:S02]  /*1e50*/  FFMA R36, R50, R21.reuse, R30 ;  /* 0x0000001532247223 */ /* 0x080fe4000000001e */
[----:B-----5:R-:W-:-:S02]  /*1e60*/  FFMA R21, R54, R21, R33 ;  /* 0x0000001536157223 */ /* 0x020fc40000000021 */
[C---:B------:R-:W-:Y:S02]  /*1e70*/  FFMA R32, R48.reuse, R35, R32 ;  /* 0x0000002330207223 */ /* 0x040fe40000000020 */
[-C--:B------:R-:W-:Y:S02]  /*1e80*/  FFMA R33, R49, R12.reuse, R28 ;  /* 0x0000000c31217223 */ /* 0x080fe4000000001c */
[----:B------:R-:W-:Y:S02]  /*1e90*/  FFMA R48, R48, R39, R46 ;  /* 0x0000002730307223 */ /* 0x000fe4000000002e */
[----:B------:R-:W-:Y:S01]  /*1ea0*/  FFMA R12, R51, R12, R29 ;  /* 0x0000000c330c7223 */ /* 0x000fe2000000001d */
[----:B------:R-:W-:Y:S04]  /*1eb0*/  LDS R46, [R42+0xa40] ;  /* 0x000a40002a2e7984 */ /* 0x000fe80000000800 */
[----:B------:R-:W4:Y:S01]  /*1ec0*/  LDS.128 R28, [R40+0x11a0] ;  /* 0x0011a000281c7984 */ /* 0x000f220000000c00 */
[----:B------:R-:W-:-:S02]  /*1ed0*/  FFMA R35, R52, R35, R34 ;  /* 0x0000002334237223 */ /* 0x000fc40000000022 */
[-C--:B-1----:R-:W-:Y:S02]  /*1ee0*/  FFMA R32, R49, R8.reuse, R32 ;  /* 0x0000000831207223 */ /* 0x082fe40000000020 */
[----:B------:R-:W-:Y:S02]  /*1ef0*/  FFMA R35, R51, R8, R35 ;  /* 0x0000000833237223 */ /* 0x000fe40000000023 */
[----:B------:R-:W-:Y:S02]  /*1f00*/  FFMA R39, R52, R39, R38 ;  /* 0x0000002734277223 */ /* 0x000fe40000000026 */
[-C--:B------:R-:W-:Y:S01]  /*1f10*/  FFMA R8, R50, R13.reuse, R33 ;  /* 0x0000000d32087223 */ /* 0x080fe20000000021 */
[----:B------:R-:W1:Y:S01]  /*1f20*/  LDS R52, [R42+0xae0] ;  /* 0x000ae0002a347984 */ /* 0x000e620000000800 */
[----:B--2---:R-:W-:Y:S02]  /*1f30*/  FFMA R49, R49, R16, R48 ;  /* 0x0000001031317223 */ /* 0x004fe40000000030 */
[----:B------:R-:W-:Y:S01]  /*1f40*/  FFMA R13, R54, R13, R12 ;  /* 0x0000000d360d7223 */ /* 0x000fe2000000000c */
[----:B------:R-:W-:Y:S01]  /*1f50*/  LDS R48, [R42+0xac0] ;  /* 0x000ac0002a307984 */ /* 0x000fe20000000800 */
[----:B------:R-:W-:-:S02]  /*1f60*/  FFMA R12, R50, R9, R32 ;  /* 0x00000009320c7223 */ /* 0x000fc40000000020 */
[----:B------:R-:W-:Y:S02]  /*1f70*/  FFMA R9, R54, R9, R35 ;  /* 0x0000000936097223 */ /* 0x000fe40000000023 */
[----:B------:R-:W-:Y:S01]  /*1f80*/  FFMA R39, R51, R16, R39 ;  /* 0x0000001033277223 */ /* 0x000fe20000000027 */
[----:B------:R-:W2:Y:S01]  /*1f90*/  LDS.128 R32, [R40+0x12a0] ;  /* 0x0012a00028207984 */ /* 0x000ea20000000c00 */
[-C--:B------:R-:W-:Y:S02]  /*1fa0*/  FFMA R49, R50, R17.reuse, R49 ;  /* 0x0000001132317223 */ /* 0x080fe40000000031 */
[-C--:B------:R-:W-:Y:S01]  /*1fb0*/  FFMA R8, R37, R14.reuse, R8 ;  /* 0x0000000e25087223 */ /* 0x080fe20000000008 */
[----:B------:R-:W-:Y:S01]  /*1fc0*/  LDS R51, [R42+0xb00] ;  /* 0x000b00002a337984 */ /* 0x000fe20000000800 */
[----:B------:R-:W-:Y:S02]  /*1fd0*/  FFMA R13, R43, R14, R13 ;  /* 0x0000000e2b0d7223 */ /* 0x000fe4000000000d */
[----:B------:R-:W-:Y:S01]  /*1fe0*/  FFMA R17, R54, R17, R39 ;  /* 0x0000001136117223 */ /* 0x000fe20000000027 */
[----:B------:R-:W-:Y:S01]  /*1ff0*/  LDS R50, [R42+0xb40] ;  /* 0x000b40002a327984 */ /* 0x000fe20000000800 */
[----:B------:R-:W-:-:S02]  /*2000*/  FFMA R16, R37, R22, R36 ;  /* 0x0000001625107223 */ /* 0x000fc40000000024 */
[C---:B------:R-:W-:Y:S01]  /*2010*/  FFMA R12, R37.reuse, R10, R12 ;  /* 0x0000000a250c7223 */ /* 0x040fe2000000000c */
[----:B------:R-:W-:Y:S01]  /*2020*/  LDS R54, [R42+0xbe0] ;  /* 0x000be0002a367984 */ /* 0x000fe20000000800 */
[----:B------:R-:W-:Y:S02]  /*2030*/  FFMA R49, R37, R18, R49 ;  /* 0x0000001225317223 */ /* 0x000fe40000000031 */
[C---:B------:R-:W-:Y:S01]  /*2040*/  FFMA R14, R43.reuse, R10, R9 ;  /* 0x0000000a2b0e7223 */ /* 0x040fe20000000009 */
[----:B------:R-:W5:Y:S01]  /*2050*/  LDS.128 R36, [R40+0x13a0] ;  /* 0x0013a00028247984 */ /* 0x000f620000000c00 */
[C---:B------:R-:W-:Y:S02]  /*2060*/  FFMA R21, R43.reuse, R22, R21 ;  /* 0x000000162b157223 */ /* 0x040fe40000000015 */
[----:B------:R-:W-:Y:S02]  /*2070*/  FFMA R22, R43, R18, R17 ;  /* 0x000000122b167223 */ /* 0x000fe40000000011 */
[C---:B------:R-:W-:Y:S01]  /*2080*/  FFMA R9, R56.reuse, R23, R16 ;  /* 0x0000001738097223 */ /* 0x040fe20000000010 */
[----:B------:R-:W-:Y:S01]  /*2090*/  LDS R43, [R42+0xb20] ;  /* 0x000b20002a2b7984 */ /* 0x000fe20000000800 */
[----:B------:R-:W-:-:S02]  /*20a0*/  FFMA R8, R56, R15, R8 ;  /* 0x0000000f38087223 */ /* 0x000fc40000000008 */
[----:B------:R-:W-:Y:S02]  /*20b0*/  FFMA R16, R56, R11, R12 ;  /* 0x0000000b38107223 */ /* 0x000fe4000000000c */
[C---:B---3--:R-:W-:Y:S02]  /*20c0*/  FFMA R10, R44.reuse, R15, R13 ;  /* 0x0000000f2c0a7223 */ /* 0x048fe4000000000d */
[C---:B------:R-:W-:Y:S02]  /*20d0*/  FFMA R17, R44.reuse, R11, R14 ;  /* 0x0000000b2c117223 */ /* 0x040fe4000000000e */
[----:B------:R-:W3:Y:S01]  /*20e0*/  LDS.128 R12, [R40+0x10b0] ;  /* 0x0010b000280c7984 */ /* 0x000ee20000000c00 */
[C---:B------:R-:W-:Y:S02]  /*20f0*/  FFMA R23, R44.reuse, R23, R21 ;  /* 0x000000172c177223 */ /* 0x040fe40000000015 */
[-C--:B------:R-:W-:Y:S02]  /*2100*/  FFMA R22, R44, R19.reuse, R22 ;  /* 0x000000132c167223 */ /* 0x080fe40000000016 */
[----:B------:R-:W3:Y:S01]  /*2110*/  LDS R44, [R42+0xb60] ;  /* 0x000b60002a2c7984 */ /* 0x000ee20000000800 */
[----:B------:R-:W-:-:S03]  /*2120*/  FFMA R21, R56, R19, R49 ;  /* 0x0000001338157223 */ /* 0x000fc60000000031 */
[----:B------:R-:W3:Y:S01]  /*2130*/  LDS R49, [R42+0xb80] ;  /* 0x000b80002a317984 */ /* 0x000ee20000000800 */
[----:B0-----:R-:W-:Y:S02]  /*2140*/  FFMA R9, R24, R57, R9 ;  /* 0x0000003918097223 */ /* 0x001fe40000000009 */
[-C--:B----4-:R-:W-:Y:S01]  /*2150*/  FFMA R8, R57, R28.reuse, R8 ;  /* 0x0000001c39087223 */ /* 0x090fe20000000008 */
[----:B------:R-:W-:Y:S01]  /*2160*/  LDS R56, [R42+0xbc0] ;  /* 0x000bc0002a387984 */ /* 0x000fe20000000800 */
[----:B------:R-:W-:Y:S02]  /*2170*/  FFMA R9, R46, R25, R9 ;  /* 0x000000192e097223 */ /* 0x000fe40000000009 */
[----:B------:R-:W-:Y:S02]  /*2180*/  FFMA R10, R55, R28, R10 ;  /* 0x0000001c370a7223 */ /* 0x000fe4000000000a */
[----:B------:R-:W-:Y:S02]  /*2190*/  FFMA R23, R24, R55, R23 ;  /* 0x0000003718177223 */ /* 0x000fe40000000017 */
[----:B------:R-:W-:-:S02]  /*21a0*/  FFMA R28, R53, R26, R9 ;  /* 0x0000001a351c7223 */ /* 0x000fc40000000009 */
[-C--:B------:R-:W-:Y:S02]  /*21b0*/  FFMA R18, R46, R29.reuse, R8 ;  /* 0x0000001d2e127223 */ /* 0x080fe40000000008 */
[C---:B------:R-:W-:Y:S02]  /*21c0*/  FFMA R19, R20.reuse, R29, R10 ;  /* 0x0000001d14137223 */ /* 0x040fe4000000000a */
[----:B------:R-:W-:Y:S01]  /*21d0*/  FFMA R23, R20, R25, R23 ;  /* 0x0000001914177223 */ /* 0x000fe20000000017 */
[----:B------:R-:W0:Y:S03]  /*21e0*/  LDS.128 R8, [R40+0x11b0] ;  /* 0x0011b00028087984 */ /* 0x000e260000000c00 */
[C---:B------:R-:W-:Y:S02]  /*21f0*/  FFMA R23, R47.reuse, R26, R23 ;  /* 0x0000001a2f177223 */ /* 0x040fe40000000017 */
[----:B------:R-:W-:-:S02]  /*2200*/  FFMA R58, R47, R30, R19 ;  /* 0x0000001e2f3a7223 */ /* 0x000fc40000000013 */
[----:B-1----:R-:W-:Y:S02]  /*2210*/  FFMA R29, R52, R27, R23 ;  /* 0x0000001b341d7223 */ /* 0x002fe40000000017 */
[----:B------:R-:W-:Y:S02]  /*2220*/  FFMA R23, R53, R30, R18 ;  /* 0x0000001e35177223 */ /* 0x000fe40000000012 */
[-C--:B--2---:R-:W-:Y:S02]  /*2230*/  FFMA R24, R57, R32.reuse, R16 ;  /* 0x0000002039187223 */ /* 0x084fe40000000010 */
[----:B------:R-:W-:Y:S02]  /*2240*/  FFMA R25, R55, R32, R17 ;  /* 0x0000002037197223 */ /* 0x000fe40000000011 */
[----:B------:R-:W1:Y:S01]  /*2250*/  LDS.128 R16, [R40+0x12b0] ;  /* 0x0012b00028107984 */ /* 0x000e620000000c00 */
[----:B-----5:R-:W-:Y:S02]  /*2260*/  FFMA R21, R57, R36, R21 ;  /* 0x0000002439157223 */ /* 0x020fe40000000015 */
[----:B------:R-:W-:-:S02]  /*2270*/  FFMA R24, R46, R33, R24 ;  /* 0x000000212e187223 */ /* 0x000fc40000000018 */
[----:B------:R-:W-:Y:S02]  /*2280*/  FFMA R25, R20, R33, R25 ;  /* 0x0000002114197223 */ /* 0x000fe40000000019 */
[----:B------:R-:W-:Y:S01]  /*2290*/  FFMA R28, R48, R27, R28 ;  /* 0x0000001b301c7223 */ /* 0x000fe2000000001c */
[----:B------:R-:W-:Y:S01]  /*22a0*/  LDS R33, [R42+0xca0] ;  /* 0x000ca0002a217984 */ /* 0x000fe20000000800 */
[----:B------:R-:W-:Y:S02]  /*22b0*/  FFMA R22, R55, R36, R22 ;  /* 0x0000002437167223 */ /* 0x000fe40000000016 */
[----:B------:R-:W-:Y:S02]  /*22c0*/  FFMA R46, R46, R37, R21 ;  /* 0x000000252e2e7223 */ /* 0x000fe40000000015 */
[-C--:B------:R-:W-:Y:S02]  /*22d0*/  FFMA R24, R53, R34.reuse, R24 ;  /* 0x0000002235187223 */ /* 0x080fe40000000018 */
[----:B------:R-:W-:-:S02]  /*22e0*/  FFMA R25, R47, R34, R25 ;  /* 0x000000222f197223 */ /* 0x000fc40000000019 */
[----:B------:R-:W-:Y:S01]  /*22f0*/  FFMA R37, R20, R37, R22 ;  /* 0x0000002514257223 */ /* 0x000fe20000000016 */
[----:B------:R-:W-:Y:S01]  /*2300*/  LDS R34, [R42+0xcc0] ;  /* 0x000cc0002a227984 */ /* 0x000fe20000000800 */
[C---:B---3--:R-:W-:Y:S02]  /*2310*/  FFMA R28, R12.reuse, R51, R28 ;  /* 0x000000330c1c7223 */ /* 0x048fe4000000001c */
[----:B------:R-:W-:Y:S02]  /*2320*/  FFMA R29, R12, R43, R29 ;  /* 0x0000002b0c1d7223 */ /* 0x000fe4000000001d */
[C---:B------:R-:W-:Y:S02]  /*2330*/  FFMA R32, R48.reuse, R31, R23 ;  /* 0x0000001f30207223 */ /* 0x040fe40000000017 */
[----:B------:R-:W2:Y:S01]  /*2340*/  LDS.128 R20, [R40+0x13b0] ;  /* 0x0013b00028147984 */ /* 0x000ea20000000c00 */
[----:B------:R-:W-:Y:S02]  /*2350*/  FFMA R36, R53, R38, R46 ;  /* 0x0000002635247223 */ /* 0x000fe4000000002e */
[-C--:B------:R-:W-:Y:S01]  /*2360*/  FFMA R53, R48, R35.reuse, R24 ;  /* 0x0000002330357223 */ /* 0x080fe20000000018 */
[----:B------:R-:W-:Y:S01]  /*2370*/  LDS R46, [R42+0xc60] ;  /* 0x000c60002a2e7984 */ /* 0x000fe20000000800 */
[----:B------:R-:W-:-:S02]  /*2380*/  FFMA R55, R52, R35, R25 ;  /* 0x0000002334377223 */ /* 0x000fc40000000019 */
[----:B------:R-:W-:Y:S01]  /*2390*/  FFMA R38, R47, R38, R37 ;  /* 0x000000262f267223 */ /* 0x000fe20000000025 */
[----:B------:R-:W-:Y:S01]  /*23a0*/  LDS.128 R24, [R40+0x10c0] ;  /* 0x0010c00028187984 */ /* 0x000fe20000000c00 */
[-C--:B------:R-:W-:Y:S02]  /*23b0*/  FFMA R28, R50, R13.reuse, R28 ;  /* 0x0000000d321c7223 */ /* 0x080fe4000000001c */
[----:B------:R-:W-:Y:S01]  /*23c0*/  FFMA R29, R44, R13, R29 ;  /* 0x0000000d2c1d7223 */ /* 0x000fe2000000001d */
[----:B------:R-:W3:Y:S01]  /*23d0*/  LDS R47, [R42+0xc00] ;  /* 0x000c00002a2f7984 */ /* 0x000ee20000000800 */
[----:B------:R-:W-:Y:S02]  /*23e0*/  FFMA R36, R48, R39, R36 ;  /* 0x0000002730247223 */ /* 0x000fe40000000024 */
[C---:B------:R-:W-:Y:S01]  /*23f0*/  FFMA R58, R52.reuse, R31, R58 ;  /* 0x0000001f343a7223 */ /* 0x040fe2000000003a */
[----:B------:R-:W4:Y:S01]  /*2400*/  LDS R48, [R42+0xc40] ;  /* 0x000c40002a307984 */ /* 0x000f220000000800 */
[----:B------:R-:W-:-:S02]  /*2410*/  FFMA R39, R52, R39, R38 ;  /* 0x0000002734277223 */ /* 0x000fc40000000026 */
[-C--:B------:R-:W-:Y:S01]  /*2420*/  FFMA R52, R49, R14.reuse, R28 ;  /* 0x0000000e31347223 */ /* 0x080fe2000000001c */
[----:B------:R-:W-:Y:S01]  /*2430*/  LDS R37, [R42+0xc20] ;  /* 0x000c20002a257984 */ /* 0x000fe20000000800 */
[----:B------:R-:W-:-:S03]  /*2440*/  FFMA R57, R45, R14, R29 ;  /* 0x0000000e2d397223 */ /* 0x000fc6000000001d */
[----:B------:R-:W5:Y:S04]  /*2450*/  LDS.128 R28, [R40+0x11c0] ;  /* 0x0011c000281c7984 */ /* 0x000f680000000c00 */
[----:B------:R-:W4:Y:S01]  /*2460*/  LDS R35, [R42+0xc80] ;  /* 0x000c80002a237984 */ /* 0x000f220000000800 */
[----:B0-----:R-:W-:-:S03]  /*2470*/  FFMA R12, R51, R8, R32 ;  /* 0x00000008330c7223 */ /* 0x001fc60000000020 */
[----:B------:R-:W0:Y:S01]  /*2480*/  LDS R32, [R42+0xce0] ;  /* 0x000ce0002a207984 */ /* 0x000e220000000800 */
[----:B------:R-:W-:Y:S02]  /*2490*/  FFMA R58, R43, R8, R58 ;  /* 0x000000082b3a7223 */ /* 0x000fe4000000003a */
[-C--:B------:R-:W-:Y:S02]  /*24a0*/  FFMA R12, R50, R9.reuse, R12 ;  /* 0x00000009320c7223 */ /* 0x080fe4000000000c */
[----:B-1----:R-:W-:Y:S02]  /*24b0*/  FFMA R8, R51, R16, R53 ;  /* 0x0000001033087223 */ /* 0x002fe40000000035 */
[----:B------:R-:W-:Y:S02]  /*24c0*/  FFMA R58, R44, R9, R58 ;  /* 0x000000092c3a7223 */ /* 0x000fe4000000003a */
[----:B------:R-:W-:Y:S02]  /*24d0*/  FFMA R12, R49, R10, R12 ;  /* 0x0000000a310c7223 */ /* 0x000fe4000000000c */
[----:B------:R-:W-:-:S02]  /*24e0*/  FFMA R8, R50, R17, R8 ;  /* 0x0000001132087223 */ /* 0x000fc40000000008 */
[----:B------:R-:W-:Y:S02]  /*24f0*/  FFMA R53, R45, R10, R58 ;  /* 0x0000000a2d357223 */ /* 0x000fe4000000003a */
[-C--:B------:R-:W-:Y:S02]  /*2500*/  FFMA R52, R56, R15.reuse, R52 ;  /* 0x0000000f38347223 */ /* 0x080fe40000000034 */
[----:B------:R-:W-:Y:S02]  /*2510*/  FFMA R57, R54, R15, R57 ;  /* 0x0000000f36397223 */ /* 0x000fe40000000039 */
[----:B------:R-:W-:Y:S02]  /*2520*/  FFMA R55, R43, R16, R55 ;  /* 0x000000102b377223 */ /* 0x000fe40000000037 */
[-C--:B------:R-:W-:Y:S02]  /*2530*/  FFMA R38, R56, R11.reuse, R12 ;  /* 0x0000000b38267223 */ /* 0x080fe4000000000c */
[----:B------:R-:W-:Y:S01]  /*2540*/  FFMA R53, R54, R11, R53 ;  /* 0x0000000b36357223 */ /* 0x000fe20000000035 */
[----:B------:R-:W1:Y:S01]  /*2550*/  LDS.128 R12, [R40+0x12c0] ;  /* 0x0012c000280c7984 */ /* 0x000e620000000c00 */
[----:B------:R-:W-:-:S03]  /*2560*/  FFMA R16, R49, R18, R8 ;  /* 0x0000001231107223 */ /* 0x000fc60000000008 */
[----:B------:R-:W0:Y:S01]  /*2570*/  LDS.128 R8, [R40+0x13c0] ;  /* 0x0013c00028087984 */ /* 0x000e220000000c00 */
[-C--:B--2---:R-:W-:Y:S02]  /*2580*/  FFMA R36, R51, R20.reuse, R36 ;  /* 0x0000001433247223 */ /* 0x084fe40000000024 */
[----:B------:R-:W-:Y:S01]  /*2590*/  FFMA R20, R43, R20, R39 ;  /* 0x000000142b147223 */ /* 0x000fe20000000027 */
[----:B------:R-:W-:Y:S01]  /*25a0*/  LDS R51, [R42+0xd00] ;  /* 0x000d00002a337984 */ /* 0x000fe20000000800 */
[----:B---3--:R-:W-:Y:S02]  /*25b0*/  FFMA R52, R24, R47, R52 ;  /* 0x0000002f18347223 */ /* 0x008fe40000000034 */
[C---:B------:R-:W-:Y:S01]  /*25c0*/  FFMA R55, R44.reuse, R17, R55 ;  /* 0x000000112c377223 */ /* 0x040fe20000000037 */
[----:B------:R-:W-:Y:S01]  /*25d0*/  LDS R43, [R42+0xda0] ;  /* 0x000da0002a2b7984 */ /* 0x000fe20000000800 */
[----:B------:R-:W-:Y:S02]  /*25e0*/  FFMA R20, R44, R21, R20 ;  /* 0x000000152c147223 */ /* 0x000fe40000000014 */
[----:B----4-:R-:W-:Y:S01]  /*25f0*/  FFMA R52, R48, R25, R52 ;  /* 0x0000001930347223 */ /* 0x010fe20000000034 */
[----:B------:R-:W-:Y:S01]  /*2600*/  LDS R44, [R42+0xd60] ;  /* 0x000d60002a2c7984 */ /* 0x000fe20000000800 */
[----:B-----5:R-:W-:-:S02]  /*2610*/  FFMA R38, R47, R28, R38 ;  /* 0x0000001c2f267223 */ /* 0x020fc40000000026 */
[----:B------:R-:W-:Y:S02]  /*2620*/  FFMA R53, R37, R28, R53 ;  /* 0x0000001c25357223 */ /* 0x000fe40000000035 */
[----:B------:R-:W-:Y:S02]  /*2630*/  FFMA R57, R24, R37, R57 ;  /* 0x0000002518397223 */ /* 0x000fe40000000039 */
[C---:B------:R-:W-:Y:S02]  /*2640*/  FFMA R55, R45.reuse, R18, R55 ;  /* 0x000000122d377223 */ /* 0x040fe40000000037 */
[----:B------:R-:W-:Y:S02]  /*2650*/  FFMA R20, R45, R22, R20 ;  /* 0x000000162d147223 */ /* 0x000fe40000000014 */
[----:B------:R-:W-:Y:S01]  /*2660*/  FFMA R52, R35, R26, R52 ;  /* 0x0000001a23347223 */ /* 0x000fe20000000034 */
[----:B------:R-:W-:Y:S01]  /*2670*/  LDS R45, [R42+0xd80] ;  /* 0x000d80002a2d7984 */ /* 0x000fe20000000800 */
[----:B------:R-:W-:-:S02]  /*2680*/  FFMA R36, R50, R21, R36 ;  /* 0x0000001532247223 */ /* 0x000fc40000000024 */
[-C--:B------:R-:W-:Y:S01]  /*2690*/  FFMA R38, R48, R29.reuse, R38 ;  /* 0x0000001d30267223 */ /* 0x080fe20000000026 */
[----:B------:R-:W-:Y:S01]  /*26a0*/  LDS R50, [R42+0xd40] ;  /* 0x000d40002a327984 */ /* 0x000fe20000000800 */
[C---:B------:R-:W-:Y:S02]  /*26b0*/  FFMA R53, R46.reuse, R29, R53 ;  /* 0x0000001d2e357223 */ /* 0x040fe40000000035 */
[----:B------:R-:W-:Y:S02]  /*26c0*/  FFMA R57, R46, R25, R57 ;  /* 0x000000192e397223 */ /* 0x000fe40000000039 */
[C---:B------:R-:W-:Y:S02]  /*26d0*/  FFMA R55, R54.reuse, R19, R55 ;  /* 0x0000001336377223 */ /* 0x040fe40000000037 */
[----:B------:R-:W-:Y:S02]  /*26e0*/  FFMA R25, R54, R23, R20 ;  /* 0x0000001736197223 */ /* 0x000fe40000000014 */
[----:B------:R-:W-:-:S02]  /*26f0*/  FFMA R54, R34, R27, R52 ;  /* 0x0000001b22367223 */ /* 0x000fc40000000034 */
[----:B------:R-:W-:Y:S02]  /*2700*/  FFMA R39, R56, R19, R16 ;  /* 0x0000001338277223 */ /* 0x000fe40000000010 */
[----:B------:R-:W-:Y:S01]  /*2710*/  FFMA R24, R49, R22, R36 ;  /* 0x0000001631187223 */ /* 0x000fe20000000024 */
[----:B------:R-:W2:Y:S01]  /*2720*/  LDS.128 R16, [R40+0x10d0] ;  /* 0x0010d00028107984 */ /* 0x000ea20000000c00 */
[-C--:B------:R-:W-:Y:S02]  /*2730*/  FFMA R52, R35, R30.reuse, R38 ;  /* 0x0000001e23347223 */ /* 0x080fe40000000026 */
[----:B------:R-:W-:Y:S01]  /*2740*/  FFMA R53, R33, R30, R53 ;  /* 0x0000001e21357223 */ /* 0x000fe20000000035 */
[----:B------:R-:W3:Y:S01]  /*2750*/  LDS R49, [R42+0xd20] ;  /* 0x000d20002a317984 */ /* 0x000ee20000000800 */
[-C--:B------:R-:W-:Y:S02]  /*2760*/  FFMA R52, R34, R31.reuse, R52 ;  /* 0x0000001f22347223 */ /* 0x080fe40000000034 */
[----:B0-----:R-:W-:Y:S01]  /*2770*/  FFMA R53, R32, R31, R53 ;  /* 0x0000001f20357223 */ /* 0x001fe20000000035 */
[----:B------:R-:W-:Y:S04]  /*2780*/  LDS R36, [R42+0xdc0] ;  /* 0x000dc0002a247984 */ /* 0x000fe80000000800 */
[----:B------:R-:W0:Y:S01]  /*2790*/  LDS.128 R28, [R40+0x12d0] ;  /* 0x0012d000281c7984 */ /* 0x000e220000000c00 */
[----:B------:R-:W-:-:S02]  /*27a0*/  FFMA R24, R56, R23, R24 ;  /* 0x0000001738187223 */ /* 0x000fc40000000018 */
[C---:B-1----:R-:W-:Y:S01]  /*27b0*/  FFMA R39, R47.reuse, R12, R39 ;  /* 0x0000000c2f277223 */ /* 0x042fe20000000027 */
[----:B------:R-:W1:Y:S01]  /*27c0*/  LDS.128 R20, [R40+0x11d0] ;  /* 0x0011d00028147984 */ /* 0x000e620000000c00 */
[----:B------:R-:W-:Y:S02]  /*27d0*/  FFMA R24, R47, R8, R24 ;  /* 0x000000082f187223 */ /* 0x000fe40000000018 */
[C---:B------:R-:W-:Y:S01]  /*27e0*/  FFMA R55, R37.reuse, R12, R55 ;  /* 0x0000000c25377223 */ /* 0x040fe20000000037 */
[----:B------:R-:W4:Y:S01]  /*27f0*/  LDS R38, [R42+0xde0] ;  /* 0x000de0002a267984 */ /* 0x000f220000000800 */
[----:B------:R-:W-:Y:S02]  /*2800*/  FFMA R25, R37, R8, R25 ;  /* 0x0000000825197223 */ /* 0x000fe40000000019 */
[C---:B------:R-:W-:Y:S01]  /*2810*/  FFMA R39, R48.reuse, R13, R39 ;  /* 0x0000000d30277223 */ /* 0x040fe20000000027 */
[----:B------:R-:W-:Y:S01]  /*2820*/  LDS R37, [R42+0xea0] ;  /* 0x000ea0002a257984 */ /* 0x000fe20000000800 */
[----:B------:R-:W-:-:S02]  /*2830*/  FFMA R48, R48, R9, R24 ;  /* 0x0000000930307223 */ /* 0x000fc40000000018 */
[C---:B------:R-:W-:Y:S02]  /*2840*/  FFMA R55, R46.reuse, R13, R55 ;  /* 0x0000000d2e377223 */ /* 0x040fe40000000037 */
[----:B------:R-:W-:Y:S02]  /*2850*/  FFMA R9, R46, R9, R25 ;  /* 0x000000092e097223 */ /* 0x000fe40000000019 */
[----:B------:R-:W-:Y:S02]  /*2860*/  FFMA R56, R33, R26, R57 ;  /* 0x0000001a21387223 */ /* 0x000fe40000000039 */
[-C--:B------:R-:W-:Y:S01]  /*2870*/  FFMA R39, R35, R14.reuse, R39 ;  /* 0x0000000e23277223 */ /* 0x080fe20000000027 */
[----:B------:R-:W-:Y:S01]  /*2880*/  LDS R57, [R42+0xf80] ;  /* 0x000f80002a397984 */ /* 0x000fe20000000800 */
[C---:B------:R-:W-:Y:S02]  /*2890*/  FFMA R55, R33.reuse, R14, R55 ;  /* 0x0000000e21377223 */ /* 0x040fe40000000037 */
[----:B------:R-:W-:-:S02]  /*28a0*/  FFMA R9, R33, R10, R9 ;  /* 0x0000000a21097223 */ /* 0x000fc40000000009 */
[----:B------:R-:W-:Y:S01]  /*28b0*/  FFMA R47, R35, R10, R48 ;  /* 0x0000000a232f7223 */ /* 0x000fe20000000030 */
[----:B------:R-:W-:Y:S01]  /*28c0*/  LDS R33, [R42+0xe00] ;  /* 0x000e00002a217984 */ /* 0x000fe20000000800 */
[----:B------:R-:W-:Y:S02]  /*28d0*/  FFMA R56, R32, R27, R56 ;  /* 0x0000001b20387223 */ /* 0x000fe40000000038 */
[-C--:B------:R-:W-:Y:S01]  /*28e0*/  FFMA R46, R34, R15.reuse, R39 ;  /* 0x0000000f222e7223 */ /* 0x080fe20000000027 */
[----:B------:R-:W5:Y:S01]  /*28f0*/  LDS.128 R24, [R40+0x13d0] ;  /* 0x0013d00028187984 */ /* 0x000f620000000c00 */
[----:B------:R-:W-:Y:S02]  /*2900*/  FFMA R48, R32, R15, R55 ;  /* 0x0000000f20307223 */ /* 0x000fe40000000037 */
[-C--:B------:R-:W-:Y:S01]  /*2910*/  FFMA R47, R34, R11.reuse, R47 ;  /* 0x0000000b222f7223 */ /* 0x080fe2000000002f */
[----:B------:R-:W4:Y:S01]  /*2920*/  LDS.128 R12, [R40+0x10e0] ;  /* 0x0010e000280c7984 */ /* 0x000f220000000c00 */
[----:B------:R-:W-:-:S03]  /*2930*/  FFMA R55, R32, R11, R9 ;  /* 0x0000000b20377223 */ /* 0x000fc60000000009 */
[----:B------:R-:W4:Y:S01]  /*2940*/  LDS R35, [R42+0xe20] ;  /* 0x000e20002a237984 */ /* 0x000f220000000800 */
[----:B--2---:R-:W-:-:S03]  /*2950*/  FFMA R54, R16, R51, R54 ;  /* 0x0000003310367223 */ /* 0x004fc60000000036 */
[----:B------:R-:W2:Y:S01]  /*2960*/  LDS.128 R8, [R40+0x11e0] ;  /* 0x0011e00028087984 */ /* 0x000ea20000000c00 */
[----:B---3--:R-:W-:-:S03]  /*2970*/  FFMA R56, R16, R49, R56 ;  /* 0x0000003110387223 */ /* 0x008fc60000000038 */
[----:B------:R-:W3:Y:S01]  /*2980*/  LDS R32, [R42+0xe40] ;  /* 0x000e40002a207984 */ /* 0x000ee20000000800 */
[----:B------:R-:W-:-:S03]  /*2990*/  FFMA R54, R50, R17, R54 ;  /* 0x0000001132367223 */ /* 0x000fc60000000036 */
[----:B------:R-:W2:Y:S01]  /*29a0*/  LDS R34, [R42+0xe60] ;  /* 0x000e60002a227984 */ /* 0x000ea20000000800 */
[----:B------:R-:W-:Y:S02]  /*29b0*/  FFMA R56, R44, R17, R56 ;  /* 0x000000112c387223 */ /* 0x000fe40000000038 */
[-C--:B0-----:R-:W-:Y:S01]  /*29c0*/  FFMA R46, R51, R28.reuse, R46 ;  /* 0x0000001c332e7223 */ /* 0x081fe2000000002e */
[----:B------:R-:W0:Y:S01]  /*29d0*/  LDS R39, [R42+0xe80] ;  /* 0x000e80002a277984 */ /* 0x000e220000000800 */
[----:B------:R-:W-:Y:S02]  /*29e0*/  FFMA R48, R49, R28, R48 ;  /* 0x0000001c31307223 */ /* 0x000fe40000000030 */
[-C--:B------:R-:W-:Y:S02]  /*29f0*/  FFMA R54, R45, R18.reuse, R54 ;  /* 0x000000122d367223 */ /* 0x080fe40000000036 */
[----:B------:R-:W-:Y:S02]  /*2a00*/  FFMA R56, R43, R18, R56 ;  /* 0x000000122b387223 */ /* 0x000fe40000000038 */
[----:B------:R-:W-:-:S02]  /*2a10*/  FFMA R17, R50, R29, R46 ;  /* 0x0000001d32117223 */ /* 0x000fc4000000002e */
[----:B------:R-:W-:Y:S01]  /*2a20*/  FFMA R18, R44, R29, R48 ;  /* 0x0000001d2c127223 */ /* 0x000fe20000000030 */
[----:B------:R-:W-:Y:S04]  /*2a30*/  LDS R46, [R42+0xee0] ;  /* 0x000ee0002a2e7984 */ /* 0x000fe80000000800 */
[----:B------:R-:W0:Y:S01]  /*2a40*/  LDS R48, [R42+0xec0] ;  /* 0x000ec0002a307984 */ /* 0x000e220000000800 */
[-C--:B-1----:R-:W-:Y:S02]  /*2a50*/  FFMA R16, R51, R20.reuse, R52 ;  /* 0x0000001433107223 */ /* 0x082fe40000000034 */
[----:B------:R-:W-:Y:S02]  /*2a60*/  FFMA R20, R49, R20, R53 ;  /* 0x0000001431147223 */ /* 0x000fe40000000035 */
[----:B------:R-:W-:-:S02]  /*2a70*/  FFMA R16, R50, R21, R16 ;  /* 0x0000001532107223 */ /* 0x000fc40000000010 */
[----:B------:R-:W-:Y:S02]  /*2a80*/  FFMA R20, R44, R21, R20 ;  /* 0x000000152c147223 */ /* 0x000fe40000000014 */
[-C--:B------:R-:W-:Y:S02]  /*2a90*/  FFMA R16, R45, R22.reuse, R16 ;  /* 0x000000162d107223 */ /* 0x080fe40000000010 */
[----:B------:R-:W-:Y:S02]  /*2aa0*/  FFMA R20, R43, R22, R20 ;  /* 0x000000162b147223 */ /* 0x000fe40000000014 */
[-C--:B------:R-:W-:Y:S02]  /*2ab0*/  FFMA R17, R45, R30.reuse, R17 ;  /* 0x0000001e2d117223 */ /* 0x080fe40000000011 */
[----:B------:R-:W-:Y:S02]  /*2ac0*/  FFMA R18, R43, R30, R18 ;  /* 0x0000001e2b127223 */ /* 0x000fe40000000012 */
[----:B------:R-:W-:-:S02]  /*2ad0*/  FFMA R52, R36, R19, R54 ;  /* 0x0000001324347223 */ /* 0x000fc40000000036 */
[----:B----4-:R-:W-:Y:S02]  /*2ae0*/  FFMA R53, R38, R19, R56 ;  /* 0x0000001326357223 */ /* 0x010fe40000000038 */
[-C--:B------:R-:W-:Y:S02]  /*2af0*/  FFMA R28, R36, R23.reuse, R16 ;  /* 0x00000017241c7223 */ /* 0x080fe40000000010 */
[----:B------:R-:W-:Y:S02]  /*2b00*/  FFMA R29, R38, R23, R20 ;  /* 0x00000017261d7223 */ /* 0x000fe40000000014 */
[-C--:B-----5:R-:W-:Y:S01]  /*2b10*/  FFMA R51, R51, R24.reuse, R47 ;  /* 0x0000001833337223 */ /* 0x0a0fe2000000002f */
[----:B------:R-:W1:Y:S01]  /*2b20*/  LDS.128 R20, [R40+0x12e0] ;  /* 0x0012e00028147984 */ /* 0x000e620000000c00 */
[----:B------:R-:W-:Y:S02]  /*2b30*/  FFMA R55, R49, R24, R55 ;  /* 0x0000001831377223 */ /* 0x000fe40000000037 */
[----:B------:R-:W-:-:S02]  /*2b40*/  FFMA R47, R36, R31, R17 ;  /* 0x0000001f242f7223 */ /* 0x000fc40000000011 */
[----:B------:R-:W-:Y:S02]  /*2b50*/  FFMA R49, R38, R31, R18 ;  /* 0x0000001f26317223 */ /* 0x000fe40000000012 */
[----:B------:R-:W4:Y:S01]  /*2b60*/  LDS.128 R16, [R40+0x13e0] ;  /* 0x0013e00028107984 */ /* 0x000f220000000c00 */
[C---:B------:R-:W-:Y:S02]  /*2b70*/  FFMA R52, R12.reuse, R33, R52 ;  /* 0x000000210c347223 */ /* 0x040fe40000000034 */
[----:B------:R-:W-:Y:S02]  /*2b80*/  FFMA R53, R12, R35, R53 ;  /* 0x000000230c357223 */ /* 0x000fe40000000035 */
[-C--:B--2---:R-:W-:Y:S02]  /*2b90*/  FFMA R12, R33, R8.reuse, R28 ;  /* 0x00000008210c7223 */ /* 0x084fe4000000001c */
[----:B------:R-:W-:Y:S02]  /*2ba0*/  FFMA R8, R35, R8, R29 ;  /* 0x0000000823087223 */ /* 0x000fe4000000001d */
[-C--:B------:R-:W-:Y:S01]  /*2bb0*/  FFMA R51, R50, R25.reuse, R51 ;  /* 0x0000001932337223 */ /* 0x080fe20000000033 */
[----:B------:R-:W-:Y:S01]  /*2bc0*/  LDS.128 R28, [R40+0x10f0] ;  /* 0x0010f000281c7984 */ /* 0x000fe20000000c00 */
[----:B------:R-:W-:-:S02]  /*2bd0*/  FFMA R55, R44, R25, R55 ;  /* 0x000000192c377223 */ /* 0x000fc40000000037 */
[-C--:B---3--:R-:W-:Y:S01]  /*2be0*/  FFMA R52, R32, R13.reuse, R52 ;  /* 0x0000000d20347223 */ /* 0x088fe20000000034 */
[----:B------:R-:W-:Y:S01]  /*2bf0*/  LDS R44, [R42+0xf60] ;  /* 0x000f60002a2c7984 */ /* 0x000fe20000000800 */
[C---:B------:R-:W-:Y:S02]  /*2c00*/  FFMA R53, R34.reuse, R13, R53 ;  /* 0x0000000d22357223 */ /* 0x040fe40000000035 */
[-C--:B------:R-:W-:Y:S01]  /*2c10*/  FFMA R8, R34, R9.reuse, R8 ;  /* 0x0000000922087223 */ /* 0x080fe20000000008 */
[----:B------:R-:W-:Y:S01]  /*2c20*/  LDS R50, [R42+0xfc0] ;  /* 0x000fc0002a327984 */ /* 0x000fe20000000800 */
[----:B------:R-:W-:Y:S02]  /*2c30*/  FFMA R12, R32, R9, R12 ;  /* 0x00000009200c7223 */ /* 0x000fe4000000000c */
[-C--:B------:R-:W-:Y:S02]  /*2c40*/  FFMA R51, R45, R26.reuse, R51 ;  /* 0x0000001a2d337223 */ /* 0x080fe40000000033 */
[----:B------:R-:W-:Y:S01]  /*2c50*/  FFMA R43, R43, R26, R55 ;  /* 0x0000001a2b2b7223 */ /* 0x000fe20000000037 */
[----:B------:R-:W2:Y:S01]  /*2c60*/  LDS R45, [R42+0xf00] ;  /* 0x000f00002a2d7984 */ /* 0x000ea20000000800 */
[----:B0-----:R-:W-:-:S02]  /*2c70*/  FFMA R54, R39, R14, R52 ;  /* 0x0000000e27367223 */ /* 0x001fc40000000034 */
[C---:B------:R-:W-:Y:S01]  /*2c80*/  FFMA R58, R37.reuse, R14, R53 ;  /* 0x0000000e253a7223 */ /* 0x040fe20000000035 */
[----:B------:R-:W-:Y:S01]  /*2c90*/  LDS R52, [R42+0xfe0] ;  /* 0x000fe0002a347984 */ /* 0x000fe20000000800 */
[-C--:B------:R-:W-:Y:S02]  /*2ca0*/  FFMA R8, R37, R10.reuse, R8 ;  /* 0x0000000a25087223 */ /* 0x080fe40000000008 */
[----:B------:R-:W-:Y:S01]  /*2cb0*/  FFMA R55, R39, R10, R12 ;  /* 0x0000000a27377223 */ /* 0x000fe2000000000c */
[----:B------:R-:W-:Y:S01]  /*2cc0*/  LDS R53, [R42+0xfa0] ;  /* 0x000fa0002a357984 */ /* 0x000fe20000000800 */
[-C--:B------:R-:W-:Y:S02]  /*2cd0*/  FFMA R36, R36, R27.reuse, R51 ;  /* 0x0000001b24247223 */ /* 0x080fe40000000033 */
[----:B------:R-:W-:Y:S01]  /*2ce0*/  FFMA R43, R38, R27, R43 ;  /* 0x0000001b262b7223 */ /* 0x000fe2000000002b */
[----:B------:R-:W-:Y:S01]  /*2cf0*/  LDS R51, [R42+0xf20] ;  /* 0x000f20002a337984 */ /* 0x000fe20000000800 */
[----:B------:R-:W-:-:S02]  /*2d00*/  FFMA R54, R48, R15, R54 ;  /* 0x0000000f30367223 */ /* 0x000fc40000000036 */
[----:B------:R-:W-:Y:S01]  /*2d10*/  FFMA R58, R46, R15, R58 ;  /* 0x0000000f2e3a7223 */ /* 0x000fe2000000003a */
[----:B------:R-:W0:Y:S01]  /*2d20*/  LDS.128 R24, [R40+0x11f0] ;  /* 0x0011f00028187984 */ /* 0x000e220000000c00 */
[-C--:B------:R-:W-:Y:S02]  /*2d30*/  FFMA R55, R48, R11.reuse, R55 ;  /* 0x0000000b30377223 */ /* 0x080fe40000000037 */
[----:B------:R-:W-:Y:S01]  /*2d40*/  FFMA R56, R46, R11, R8 ;  /* 0x0000000b2e387223 */ /* 0x000fe20000000008 */
[----:B------:R-:W3:Y:S04]  /*2d50*/  LDS.128 R12, [R40+0x12f0] ;  /* 0x0012f000280c7984 */ /* 0x000ee80000000c00 */
[----:B------:R-:W5:Y:S04]  /*2d60*/  LDS.128 R8, [R40+0x13f0] ;  /* 0x0013f00028087984 */ /* 0x000f680000000c00 */
[----:B------:R-:W5:Y:S01]  /*2d70*/  LDS R38, [R42+0xf40] ;  /* 0x000f40002a267984 */ /* 0x000f620000000800 */
[----:B-1----:R-:W-:-:S02]  /*2d80*/  FFMA R47, R33, R20, R47 ;  /* 0x00000014212f7223 */ /* 0x002fc4000000002f */
[----:B----4-:R-:W-:Y:S02]  /*2d90*/  FFMA R36, R33, R16, R36 ;  /* 0x0000001021247223 */ /* 0x010fe40000000024 */
[C---:B------:R-:W-:Y:S02]  /*2da0*/  FFMA R49, R35.reuse, R20, R49 ;  /* 0x0000001423317223 */ /* 0x040fe40000000031 */
[----:B------:R-:W-:Y:S02]  /*2db0*/  FFMA R43, R35, R16, R43 ;  /* 0x00000010232b7223 */ /* 0x000fe4000000002b */
[C---:B------:R-:W-:Y:S02]  /*2dc0*/  FFMA R47, R32.reuse, R21, R47 ;  /* 0x00000015202f7223 */ /* 0x040fe4000000002f */
[----:B------:R-:W-:Y:S02]  /*2dd0*/  FFMA R36, R32, R17, R36 ;  /* 0x0000001120247223 */ /* 0x000fe40000000024 */
[----:B------:R-:W-:-:S02]  /*2de0*/  FFMA R49, R34, R21, R49 ;  /* 0x0000001522317223 */ /* 0x000fc40000000031 */
[----:B------:R-:W-:Y:S02]  /*2df0*/  FFMA R43, R34, R17, R43 ;  /* 0x00000011222b7223 */ /* 0x000fe4000000002b */
[C---:B------:R-:W-:Y:S02]  /*2e00*/  FFMA R16, R39.reuse, R22, R47 ;  /* 0x0000001627107223 */ /* 0x040fe4000000002f */
[----:B------:R-:W-:Y:S01]  /*2e10*/  FFMA R36, R39, R18, R36 ;  /* 0x0000001227247223 */ /* 0x000fe20000000024 */
[----:B------:R-:W-:Y:S01]  /*2e20*/  IADD3 R6, R6, 0x1, RZ ;  /* 0x0000000106067810 */ /* 0x000fe20007ffe0ff */
[C---:B------:R-:W-:Y:S02]  /*2e30*/  FFMA R49, R37.reuse, R22, R49 ;  /* 0x0000001625317223 */ /* 0x040fe40000000031 */
[----:B------:R-:W-:Y:S02]  /*2e40*/  FFMA R43, R37, R18, R43 ;  /* 0x00000012252b7223 */ /* 0x000fe4000000002b */
[----:B------:R-:W-:-:S02]  /*2e50*/  FFMA R16, R48, R23, R16 ;  /* 0x0000001730107223 */ /* 0x000fc40000000010 */
[----:B------:R-:W-:Y:S01]  /*2e60*/  FFMA R36, R48, R19, R36 ;  /* 0x0000001330247223 */ /* 0x000fe20000000024 */
[----:B------:R-:W-:Y:S01]  /*2e70*/  ISETP.GE.U32.AND P0, PT, R6, 0x8, PT ;  /* 0x000000080600780c */ /* 0x000fe20003f06070 */
[C---:B------:R-:W-:Y:S02]  /*2e80*/  FFMA R23, R46.reuse, R23, R49 ;  /* 0x000000172e177223 */ /* 0x040fe40000000031 */
[----:B------:R-:W-:Y:S02]  /*2e90*/  FFMA R19, R46, R19, R43 ;  /* 0x000000132e137223 */ /* 0x000fe4000000002b */
[----:B--2---:R-:W-:Y:S02]  /*2ea0*/  FFMA R54, R28, R45, R54 ;  /* 0x0000002d1c367223 */ /* 0x004fe40000000036 */
[C---:B0-----:R-:W-:Y:S02]  /*2eb0*/  FFMA R55, R45.reuse, R24, R55 ;  /* 0x000000182d377223 */ /* 0x041fe40000000037 */
[----:B---3--:R-:W-:-:S02]  /*2ec0*/  FFMA R16, R45, R12, R16 ;  /* 0x0000000c2d107223 */ /* 0x008fc40000000010 */
[----:B-----5:R-:W-:Y:S02]  /*2ed0*/  FFMA R45, R45, R8, R36 ;  /* 0x000000082d2d7223 */ /* 0x020fe40000000024 */
[----:B------:R-:W-:Y:S02]  /*2ee0*/  FFMA R58, R28, R51, R58 ;  /* 0x000000331c3a7223 */ /* 0x000fe4000000003a */
[C---:B------:R-:W-:Y:S02]  /*2ef0*/  FFMA R56, R51.reuse, R24, R56 ;  /* 0x0000001833387223 */ /* 0x040fe40000000038 */
[C---:B------:R-:W-:Y:S02]  /*2f00*/  FFMA R23, R51.reuse, R12, R23 ;  /* 0x0000000c33177223 */ /* 0x040fe40000000017 */
        /* <DEDUP_REMOVED lines=24> */
[----:B------:R-:W-:Y:S01]  /*3090*/  FFMA R61, R52, R11, R8 ;  /* 0x0000000b343d7223 */ /* 0x000fe20000000008 */
[----:B------:R-:W-:Y:S01]  /*30a0*/  @P0 CALL.REL.NOINC `(.L_x_0) ;  /* 0x0000001000000944 */ /* 0x000fe20003c00000 */
[----:B------:R-:W-:Y:S05]  /*30b0*/  BRA `(.L_x_1) ;  /* 0xffffd18000007947 */ /* 0x000fea000383ffff */
.L_x_0:
[C---:B------:R-:W-:Y:S02]  /*30c0*/  LOP3.LUT R6, R0.reuse, 0x3, RZ, 0xc0, !PT ;  /* 0x0000000300067812 */ /* 0x040fe400078ec0ff */
[----:B------:R-:W-:-:S03]  /*30d0*/  LOP3.LUT R0, R0, 0x4, RZ, 0xc0, !PT ;  /* 0x0000000400007812 */ /* 0x000fc600078ec0ff */
[----:B------:R-:W-:Y:S01]  /*30e0*/  IMAD R6, R41, 0xc40, R6 ;  /* 0x00000c4029067824 */ /* 0x000fe200078e0206 */
[----:B------:R-:W-:-:S03]  /*30f0*/  SHF.R.U32.HI R0, RZ, 0x2, R0 ;  /* 0x00000002ff007819 */ /* 0x000fc60000011600 */
[----:B------:R-:W-:-:S05]  /*3100*/  IMAD R7, R7, 0x18800, R6 ;  /* 0x0001880007077824 */ /* 0x000fca00078e0206 */
[----:B------:R-:W-:-:S05]  /*3110*/  IADD3 R2, R2, R7, RZ ;  /* 0x0000000702027210 */ /* 0x000fca0007ffe0ff */
[----:B------:R-:W-:-:S04]  /*3120*/  IMAD R3, R3, 0x70, R2 ;  /* 0x0000007003037824 */ /* 0x000fc800078e0202 */
[----:B------:R-:W-:-:S04]  /*3130*/  IMAD R3, R0, 0x1c, R3 ;  /* 0x0000001c00037824 */ /* 0x000fc800078e0203 */
[----:B------:R-:W-:-:S05]  /*3140*/  IMAD.WIDE R4, R3, R4, c[0x0][0x170] ;  /* 0x00005c0003047625 */ /* 0x000fca00078e0204 */
[----:B------:R-:W-:Y:S04]  /*3150*/  STG.E [R4.64], R43 ;  /* 0x0000002b04007986 */ /* 0x000fe8000c101904 */
[----:B------:R-:W-:Y:S04]  /*3160*/  STG.E [R4.64+0xe0], R55 ;  /* 0x0000e03704007986 */ /* 0x000fe8000c101904 */
[----:B------:R-:W-:Y:S04]  /*3170*/  STG.E [R4.64+0xc40], R47 ;  /* 0x000c402f04007986 */ /* 0x000fe8000c101904 */
[----:B------:R-:W-:Y:S04]  /*3180*/  STG.E [R4.64+0xd20], R59 ;  /* 0x000d203b04007986 */ /* 0x000fe8000c101904 */
[----:B------:R-:W-:Y:S04]  /*3190*/  STG.E [R4.64+0x1880], R45 ;  /* 0x0018802d04007986 */ /* 0x000fe8000c101904 */
[----:B------:R-:W-:Y:S04]  /*31a0*/  STG.E [R4.64+0x1960], R57 ;  /* 0x0019603904007986 */ /* 0x000fe8000c101904 */
[----:B------:R-:W-:Y:S04]  /*31b0*/  STG.E [R4.64+0x24c0], R49 ;  /* 0x0024c03104007986 */ /* 0x000fe8000c101904 */
[----:B------:R-:W-:Y:S01]  /*31c0*/  STG.E [R4.64+0x25a0], R61 ;  /* 0x0025a03d04007986 */ /* 0x000fe2000c101904 */
[----:B------:R-:W-:Y:S05]  /*31d0*/  EXIT ;  /* 0x000000000000794d */ /* 0x000fea0003800000 */
.L_x_2:
[----:B------:R-:W-:-:S00]  /*31e0*/  BRA `(.L_x_2) ;  /* 0xfffffff000007947 */ /* 0x000fc0000383ffff */
[----:B------:R-:W-:-:S00]  /*31f0*/  NOP ;  /* 0x0000000000007918 */ /* 0x000fc00000000000 */
        /* <DEDUP_REMOVED lines=8> */
.L_x_3:


//--------------------- .nv.shared.candidate0     --------------------------
	.section	.nv.shared.candidate0,"aw",@nobits
	.align	4
.nv.shared.candidate0:
	.zero		36864
